def matmul_kernel(
    a_ptr,
    b_ptr,
    c_ptr,
    M,
    N,
    K,
    stride_am,
    stride_ak,
    stride_bk,
    stride_bn,
    stride_cm,
    stride_cn,
    BLOCK_M: tl.constexpr,
    BLOCK_N: tl.constexpr,
    BLOCK_K: tl.constexpr,
    GROUP_M: tl.constexpr,
):
    pid = tl.program_id(axis=0)
    num_pid_m = tl.cdiv(M, BLOCK_M)
    num_pid_n = tl.cdiv(N, BLOCK_N)
    num_pid_in_group = GROUP_M * num_pid_n
    group_id = pid // num_pid_in_group
    first_pid_m = group_id * GROUP_M
    group_size_m = min(num_pid_m - first_pid_m, GROUP_M)
    pid_m = first_pid_m + ((pid % num_pid_in_group) % group_size_m)
    pid_n = (pid % num_pid_in_group) // group_size_m

    offs_am = (pid_m * BLOCK_M + tl.arange(0, BLOCK_M)) % M
    offs_bn = (pid_n * BLOCK_N + tl.arange(0, BLOCK_N)) % N
    offs_k = tl.arange(0, BLOCK_K)
    a_ptrs = a_ptr + offs_am[:, None] * stride_am + offs_k[None, :] * stride_ak
    b_ptrs = b_ptr + offs_k[:, None] * stride_bk + offs_bn[None, :] * stride_bn

    acc = tl.zeros((BLOCK_M, BLOCK_N), dtype=tl.float32)
    for kk in range(0, tl.cdiv(K, BLOCK_K)):
        a = tl.load(a_ptrs, mask=offs_k[None, :] < K - kk * BLOCK_K, other=0.0)
        b = tl.load(b_ptrs, mask=offs_k[:, None] < K - kk * BLOCK_K, other=0.0)
        acc = tl.dot(a, b, acc)
        a_ptrs += BLOCK_K * stride_ak
        b_ptrs += BLOCK_K * stride_bk

    c = acc.to(c_ptr.dtype.element_ty)
    offs_cm = pid_m * BLOCK_M + tl.arange(0, BLOCK_M)
    offs_cn = pid_n * BLOCK_N + tl.arange(0, BLOCK_N)
    c_ptrs = c_ptr + offs_cm[:, None] * stride_cm + offs_cn[None, :] * stride_cn
    mask = (offs_cm[:, None] < M) & (offs_cn[None, :] < N)
    tl.store(c_ptrs, c, mask=mask)

# config = {"BLOCK_K": 32, "BLOCK_M": 64, "BLOCK_N": 512, "GROUP_M": 8, "arch": "sm_100", "dtype": "fp8e4m3", "num_ctas": 4, "num_stages": 3, "num_warps": 4}
# arch = sm_100


// ===== COMPILED SASS (sm_100a) =====

	.target	sm_100a

	.elftype	@"ET_EXEC"


//--------------------- .note.nv.tkinfo           --------------------------
	.section	.note.nv.tkinfo,"",@"SHT_NOTE"
	.sectionflags	@"SHF_NOTE_NV_TKINFO"
	.tkinfo
        /*0018*/ 	.word	0x00000081
        /*0030*/ 	.string	""
        /*0030*/ 	.string	"ptxas-blackwell"
        /*0030*/ 	.string	"Cuda compilation tools, release 12.9, V12.9.86"
        /*0030*/ 	.string	"Build cuda_12.9.r12.9/compiler.36037853_0"
        /*0030*/ 	.string	"-v  -suppress-debug-info  -lineinfo  -arch sm_100a "



//--------------------- .note.nv.cuver            --------------------------
	.section	.note.nv.cuver,"",@"SHT_NOTE"
	.sectionflags	@"SHF_NOTE_NV_CUVER"
        /*0018*/ 	.short	0x0001
        /*001a*/ 	.short	0x0064
        /*001c*/ 	.short	0x0001
        /*001e*/ 	.short	0x0000
        /*0020*/ 	.short	0x0001
        /*0022*/ 	.short	0x0000


//--------------------- .nv.info                  --------------------------
	.section	.nv.info,"",@"SHT_CUDA_INFO"
	.align	4


	//----- nvinfo : EIATTR_REGCOUNT
	.align		4
        /*0000*/ 	.byte	0x04, 0x2f
        /*0002*/ 	.short	(.L_4 - .L_3)
	.align		4
.L_3:
        /*0004*/ 	.word	index@(matmul_kernel)
        /*0008*/ 	.word	0x000000a8


	//----- nvinfo : EIATTR_FRAME_SIZE
	.align		4
.L_4:
        /*000c*/ 	.byte	0x04, 0x11
        /*000e*/ 	.short	(.L_6 - .L_5)
	.align		4
.L_5:
        /*0010*/ 	.word	index@($__internal_2_$__cuda_sm10x_tcgen05_guardrail_trap_unallocated_columns_being_dealloced)
        /*0014*/ 	.word	0x00000000


	//----- nvinfo : EIATTR_FRAME_SIZE
	.align		4
.L_6:
        /*0018*/ 	.byte	0x04, 0x11
        /*001a*/ 	.short	(.L_8 - .L_7)
	.align		4
.L_7:
        /*001c*/ 	.word	index@($__internal_1_$__cuda_sm10x_tcgen05_guardrail_trap_phase_invalid_during_alloc)
        /*0020*/ 	.word	0x00000000


	//----- nvinfo : EIATTR_FRAME_SIZE
	.align		4
.L_8:
        /*0024*/ 	.byte	0x04, 0x11
        /*0026*/ 	.short	(.L_10 - .L_9)
	.align		4
.L_9:
        /*0028*/ 	.word	index@($__internal_0_$__cuda_sm10x_tcgen05_guardrail_trap_col_being_dealloced_not_returned_by_alloc)
        /*002c*/ 	.word	0x00000000


	//----- nvinfo : EIATTR_FRAME_SIZE
	.align		4
.L_10:
        /*0030*/ 	.byte	0x04, 0x11
        /*0032*/ 	.short	(.L_12 - .L_11)
	.align		4
.L_11:
        /*0034*/ 	.word	index@(matmul_kernel)
        /*0038*/ 	.word	0x00000000


	//----- nvinfo : EIATTR_MIN_STACK_SIZE
	.align		4
.L_12:
        /*003c*/ 	.byte	0x04, 0x12
        /*003e*/ 	.short	(.L_14 - .L_13)
	.align		4
.L_13:
        /*0040*/ 	.word	index@(matmul_kernel)
        /*0044*/ 	.word	0x00000000
.L_14:


//--------------------- .nv.info.matmul_kernel    --------------------------
	.section	.nv.info.matmul_kernel,"",@"SHT_CUDA_INFO"
	.sectionflags	@""
	.align	4


	//----- nvinfo : EIATTR_CUDA_API_VERSION
	.align		4
        /*0000*/ 	.byte	0x04, 0x37
        /*0002*/ 	.short	(.L_16 - .L_15)
.L_15:
        /*0004*/ 	.word	0x00000081


	//----- nvinfo : EIATTR_KPARAM_INFO
	.align		4
.L_16:
        /*0008*/ 	.byte	0x04, 0x17
        /*000a*/ 	.short	(.L_18 - .L_17)
.L_17:
        /*000c*/ 	.word	0x00000000
        /*0010*/ 	.short	0x000d
        /*0012*/ 	.short	0x0048
        /*0014*/ 	.byte	0x00, 0xf4, 0x21, 0x00


	//----- nvinfo : EIATTR_KPARAM_INFO
	.align		4
.L_18:
        /*0018*/ 	.byte	0x04, 0x17
        /*001a*/ 	.short	(.L_20 - .L_19)
.L_19:
        /*001c*/ 	.word	0x00000000
        /*0020*/ 	.short	0x000c
        /*0022*/ 	.short	0x0040
        /*0024*/ 	.byte	0x00, 0xf4, 0x21, 0x00


	//----- nvinfo : EIATTR_KPARAM_INFO
	.align		4
.L_20:
        /*0028*/ 	.byte	0x04, 0x17
        /*002a*/ 	.short	(.L_22 - .L_21)
.L_21:
        /*002c*/ 	.word	0x00000000
        /*0030*/ 	.short	0x000b
        /*0032*/ 	.short	0x0038
        /*0034*/ 	.byte	0x00, 0xf0, 0x11, 0x00


	//----- nvinfo : EIATTR_KPARAM_INFO
	.align		4
.L_22:
        /*0038*/ 	.byte	0x04, 0x17
        /*003a*/ 	.short	(.L_24 - .L_23)
.L_23:
        /*003c*/ 	.word	0x00000000
        /*0040*/ 	.short	0x000a
        /*0042*/ 	.short	0x0034
        /*0044*/ 	.byte	0x00, 0xf0, 0x11, 0x00


	//----- nvinfo : EIATTR_KPARAM_INFO
	.align		4
.L_24:
        /*0048*/ 	.byte	0x04, 0x17
        /*004a*/ 	.short	(.L_26 - .L_25)
.L_25:
        /*004c*/ 	.word	0x00000000
        /*0050*/ 	.short	0x0009
        /*0052*/ 	.short	0x0030
        /*0054*/ 	.byte	0x00, 0xf0, 0x11, 0x00


	//----- nvinfo : EIATTR_KPARAM_INFO
	.align		4
.L_26:
        /*0058*/ 	.byte	0x04, 0x17
        /*005a*/ 	.short	(.L_28 - .L_27)
.L_27:
        /*005c*/ 	.word	0x00000000
        /*0060*/ 	.short	0x0008
        /*0062*/ 	.short	0x002c
        /*0064*/ 	.byte	0x00, 0xf0, 0x11, 0x00


	//----- nvinfo : EIATTR_KPARAM_INFO
	.align		4
.L_28:
        /*0068*/ 	.byte	0x04, 0x17
        /*006a*/ 	.short	(.L_30 - .L_29)
.L_29:
        /*006c*/ 	.word	0x00000000
        /*0070*/ 	.short	0x0007
        /*0072*/ 	.short	0x0028
        /*0074*/ 	.byte	0x00, 0xf0, 0x11, 0x00


	//----- nvinfo : EIATTR_KPARAM_INFO
	.align		4
.L_30:
        /*0078*/ 	.byte	0x04, 0x17
        /*007a*/ 	.short	(.L_32 - .L_31)
.L_31:
        /*007c*/ 	.word	0x00000000
        /*0080*/ 	.short	0x0006
        /*0082*/ 	.short	0x0024
        /*0084*/ 	.byte	0x00, 0xf0, 0x11, 0x00


	//----- nvinfo : EIATTR_KPARAM_INFO
	.align		4
.L_32:
        /*0088*/ 	.byte	0x04, 0x17
        /*008a*/ 	.short	(.L_34 - .L_33)
.L_33:
        /*008c*/ 	.word	0x00000000
        /*0090*/ 	.short	0x0005
        /*0092*/ 	.short	0x0020
        /*0094*/ 	.byte	0x00, 0xf0, 0x11, 0x00


	//----- nvinfo : EIATTR_KPARAM_INFO
	.align		4
.L_34:
        /*0098*/ 	.byte	0x04, 0x17
        /*009a*/ 	.short	(.L_36 - .L_35)
.L_35:
        /*009c*/ 	.word	0x00000000
        /*00a0*/ 	.short	0x0004
        /*00a2*/ 	.short	0x001c
        /*00a4*/ 	.byte	0x00, 0xf0, 0x11, 0x00


	//----- nvinfo : EIATTR_KPARAM_INFO
	.align		4
.L_36:
        /*00a8*/ 	.byte	0x04, 0x17
        /*00aa*/ 	.short	(.L_38 - .L_37)
.L_37:
        /*00ac*/ 	.word	0x00000000
        /*00b0*/ 	.short	0x0003
        /*00b2*/ 	.short	0x0018
        /*00b4*/ 	.byte	0x00, 0xf0, 0x11, 0x00


	//----- nvinfo : EIATTR_KPARAM_INFO
	.align		4
.L_38:
        /*00b8*/ 	.byte	0x04, 0x17
        /*00ba*/ 	.short	(.L_40 - .L_39)
.L_39:
        /*00bc*/ 	.word	0x00000000
        /*00c0*/ 	.short	0x0002
        /*00c2*/ 	.short	0x0010
        /*00c4*/ 	.byte	0x00, 0xf4, 0x21, 0x00


	//----- nvinfo : EIATTR_KPARAM_INFO
	.align		4
.L_40:
        /*00c8*/ 	.byte	0x04, 0x17
        /*00ca*/ 	.short	(.L_42 - .L_41)
.L_41:
        /*00cc*/ 	.word	0x00000000
        /*00d0*/ 	.short	0x0001
        /*00d2*/ 	.short	0x0008
        /*00d4*/ 	.byte	0x00, 0xf4, 0x21, 0x00


	//----- nvinfo : EIATTR_KPARAM_INFO
	.align		4
.L_42:
        /*00d8*/ 	.byte	0x04, 0x17
        /*00da*/ 	.short	(.L_44 - .L_43)
.L_43:
        /*00dc*/ 	.word	0x00000000
        /*00e0*/ 	.short	0x0000
        /*00e2*/ 	.short	0x0000
        /*00e4*/ 	.byte	0x00, 0xf4, 0x21, 0x00


	//----- nvinfo : EIATTR_EXPLICIT_CLUSTER
	.align		4
.L_44:
        /*00e8*/ 	.byte	0x01, 0x3e
	.zero		2


	//----- nvinfo : EIATTR_CTA_PER_CLUSTER
	.align		4
        /*00ec*/ 	.byte	0x04, 0x3d
        /*00ee*/ 	.short	(.L_46 - .L_45)
.L_45:
        /*00f0*/ 	.word	0x00000004
        /*00f4*/ 	.word	0x00000001
        /*00f8*/ 	.word	0x00000001


	//----- nvinfo : EIATTR_AT_ENTRY_FRAGMENTS
	.align		4
.L_46:
        /*00fc*/ 	.byte	0x04, 0x4f
        /*00fe*/ 	.short	(.L_48 - .L_47)


	//   ....[0]....
.L_47:
        /*0100*/ 	.word	0x00000004


	//----- nvinfo : EIATTR_RESERVED_SMEM_USED
	.align		4
.L_48:
        /*0104*/ 	.byte	0x01, 0x41
	.zero		2


	//----- nvinfo : EIATTR_SPARSE_MMA_MASK
	.align		4
        /*0108*/ 	.byte	0x03, 0x50
        /*010a*/ 	.short	0x0000


	//----- nvinfo : EIATTR_TCGEN05_1CTA_USED
	.align		4
        /*010c*/ 	.byte	0x01, 0x51
	.zero		2


	//----- nvinfo : EIATTR_MAXREG_COUNT
	.align		4
        /*0110*/ 	.byte	0x03, 0x1b
        /*0112*/ 	.short	0x00ff


	//----- nvinfo : EIATTR_NUM_BARRIERS
	.align		4
        /*0114*/ 	.byte	0x02, 0x4c
        /*0116*/ 	.byte	0x01
	.zero		1


	//----- nvinfo : EIATTR_INT_WARP_WIDE_INSTR_OFFSETS
	.align		4
        /*0118*/ 	.byte	0x04, 0x31
        /*011a*/ 	.short	(.L_50 - .L_49)


	//   ....[0]....
.L_49:
        /*011c*/ 	.word	0x00002020


	//   ....[1]....
        /*0120*/ 	.word	0x00002040


	//   ....[2]....
        /*0124*/ 	.word	0x00003910


	//   ....[3]....
        /*0128*/ 	.word	0x00008370


	//   ....[4]....
        /*012c*/ 	.word	0x000083c0


	//----- nvinfo : EIATTR_COOP_GROUP_MASK_REGIDS
	.align		4
.L_50:
        /*0130*/ 	.byte	0x04, 0x29
        /*0132*/ 	.short	(.L_52 - .L_51)


	//   ....[0]....
.L_51:
        /*0134*/ 	.word	0xffffffff


	//   ....[1]....
        /*0138*/ 	.word	0xffffffff


	//   ....[2]....
        /*013c*/ 	.word	0xffffffff


	//   ....[3]....
        /*0140*/ 	.word	0xffffffff


	//----- nvinfo : EIATTR_COOP_GROUP_INSTR_OFFSETS
	.align		4
.L_52:
        /*0144*/ 	.byte	0x04, 0x28
        /*0146*/ 	.short	(.L_54 - .L_53)


	//   ....[0]....
.L_53:
        /*0148*/ 	.word	0x00000060


	//   ....[1]....
        /*014c*/ 	.word	0x00000320


	//   ....[2]....
        /*0150*/ 	.word	0x00008200


	//   ....[3]....
        /*0154*/ 	.word	0x00008470


	//----- nvinfo : EIATTR_VRC_CTA_INIT_COUNT
	.align		4
.L_54:
        /*0158*/ 	.byte	0x02, 0x4a
        /*015a*/ 	.byte	0x80
	.zero		1


	//----- nvinfo : EIATTR_MBARRIER_INSTR_OFFSETS
	.align		4
        /*015c*/ 	.byte	0x04, 0x39
        /*015e*/ 	.short	(.L_56 - .L_55)


	//   ....[0]....
.L_55:
        /*0160*/ 	.word	0x00002210
        /*0164*/ 	.word	0x000000ff
        /*0168*/ 	.word	0x00000000
        /*016c*/ 	.short	0x0100
        /*016e*/ 	.byte	0x0d
	.zero		1


	//   ....[1]....
        /*0170*/ 	.word	0x00003930
        /*0174*/ 	.word	0x000000ff
        /*0178*/ 	.word	0x00003008
        /*017c*/ 	.short	0x0100
        /*017e*/ 	.byte	0x0f
	.zero		1


	//   ....[2]....
        /*0180*/ 	.word	0x00004510
        /*0184*/ 	.word	0x000000ff
        /*0188*/ 	.word	0x00000000
        /*018c*/ 	.short	0x010a
        /*018e*/ 	.byte	0x0d
	.zero		1


	//   ....[3]....
        /*0190*/ 	.word	0x00005870
        /*0194*/ 	.word	0x000000ff
        /*0198*/ 	.word	0x00000000
        /*019c*/ 	.short	0x010a
        /*019e*/ 	.byte	0x0d
	.zero		1


	//   ....[4]....
        /*01a0*/ 	.word	0x00005990
        /*01a4*/ 	.word	0x000000ff
        /*01a8*/ 	.word	0x00003000
        /*01ac*/ 	.short	0x0108
        /*01ae*/ 	.byte	0x0f
	.zero		1


	//   ....[5]....
        /*01b0*/ 	.word	0x00005a10
        /*01b4*/ 	.word	0x000000ff
        /*01b8*/ 	.word	0x00003008
        /*01bc*/ 	.short	0x0108
        /*01be*/ 	.byte	0x0f
	.zero		1


	//   ....[6]....
        /*01c0*/ 	.word	0x00008490
        /*01c4*/ 	.word	0x000000ff
        /*01c8*/ 	.word	0x00000000
        /*01cc*/ 	.short	0x010a
        /*01ce*/ 	.byte	0x0d
	.zero		1


	//   ....[7]....
        /*01d0*/ 	.word	0x000084c0
        /*01d4*/ 	.word	0x000000ff
        /*01d8*/ 	.word	0x00000000
        /*01dc*/ 	.short	0x010a
        /*01de*/ 	.byte	0x0d
	.zero		1


	//----- nvinfo : EIATTR_NUM_MBARRIERS
	.align		4
.L_56:
        /*01e0*/ 	.byte	0x03, 0x38
        /*01e2*/ 	.short	0x0002


	//----- nvinfo : EIATTR_EXIT_INSTR_OFFSETS
	.align		4
        /*01e4*/ 	.byte	0x04, 0x1c
        /*01e6*/ 	.short	(.L_58 - .L_57)


	//   ....[0]....
.L_57:
        /*01e8*/ 	.word	0x00008480


	//----- nvinfo : EIATTR_REQNTID
	.align		4
.L_58:
        /*01ec*/ 	.byte	0x04, 0x10
        /*01ee*/ 	.short	(.L_60 - .L_59)
.L_59:
        /*01f0*/ 	.word	0x00000080
        /*01f4*/ 	.word	0x00000001
        /*01f8*/ 	.word	0x00000001


	//----- nvinfo : EIATTR_CRS_STACK_SIZE
	.align		4
.L_60:
        /*01fc*/ 	.byte	0x04, 0x1e
        /*01fe*/ 	.short	(.L_62 - .L_61)
.L_61:
        /*0200*/ 	.word	0x00000000


	//----- nvinfo : EIATTR_CBANK_PARAM_SIZE
	.align		4
.L_62:
        /*0204*/ 	.byte	0x03, 0x19
        /*0206*/ 	.short	0x0050


	//----- nvinfo : EIATTR_PARAM_CBANK
	.align		4
        /*0208*/ 	.byte	0x04, 0x0a
        /*020a*/ 	.short	(.L_64 - .L_63)
	.align		4
.L_63:
        /*020c*/ 	.word	index@(.nv.constant0.matmul_kernel)
        /*0210*/ 	.short	0x0380
        /*0212*/ 	.short	0x0050


	//----- nvinfo : EIATTR_SW_WAR
	.align		4
.L_64:
        /*0214*/ 	.byte	0x04, 0x36
        /*0216*/ 	.short	(.L_66 - .L_65)
.L_65:
        /*0218*/ 	.word	0x00000008
.L_66:


//--------------------- .nv.compat                --------------------------
	.section	.nv.compat,"",@"SHT_CUDA_COMPAT_INFO"
	.align	4
        /*0000*/ 	.byte	0x02, 0x02, 0x02, 0x00, 0x02, 0x05, 0x05, 0x00, 0x02, 0x03, 0x00, 0x00, 0x02, 0x06, 0x01, 0x00


//--------------------- .nv.callgraph             --------------------------
	.section	.nv.callgraph,"",@"SHT_CUDA_CALLGRAPH"
	.align	4
	.sectionentsize	8
	.align		4
        /*0000*/ 	.word	0x00000000
	.align		4
        /*0004*/ 	.word	0xffffffff
	.align		4
        /*0008*/ 	.word	0x00000000
	.align		4
        /*000c*/ 	.word	0xfffffffe
	.align		4
        /*0010*/ 	.word	0x00000000
	.align		4
        /*0014*/ 	.word	0xfffffffd
	.align		4
        /*0018*/ 	.word	0x00000000
	.align		4
        /*001c*/ 	.word	0xfffffffc


//--------------------- .text.matmul_kernel       --------------------------
	.section	.text.matmul_kernel,"ax",@progbits
	.align	128
        .global         matmul_kernel
        .type           matmul_kernel,@function
        .size           matmul_kernel,(.L_x_20 - matmul_kernel)
        .other          matmul_kernel,@"STO_CUDA_ENTRY STV_DEFAULT"
matmul_kernel:
.text.matmul_kernel:
[----:B------:R-:W0:Y:S01]  /*0000*/  LDC R1, c[0x0][0x37c] ;  /* 0x0000df00ff017b82 */ /* 0x000e220000000800 */
[----:B------:R-:W1:Y:S01]  /*0010*/  S2R R69, SR_TID.X ;  /* 0x0000000000457919 */ /* 0x000e620000002100 */
[----:B------:R-:W2:Y:S01]  /*0020*/  LDCU.64 UR16, c[0x0][0x358] ;  /* 0x00006b00ff1077ac */ /* 0x000ea20008000a00 */
[----:B-1----:R-:W-:-:S13]  /*0030*/  ISETP.GE.U32.AND P1, PT, R69, 0x20, PT ;  /* 0x000000204500780c */ /* 0x002fda0003f26070 */
[----:B--2---:R-:W-:Y:S05]  /*0040*/  @P1 BRA `(.L_x_0) ;  /* 0x0000000000b81947 */ /* 0x004fea0003800000 */
[----:B------:R-:W1:Y:S01]  /*0050*/  S2UR UR6, SR_CgaCtaId ;  /* 0x00000000000679c3 */ /* 0x000e620000008800 */
[----:B------:R-:W-:Y:S01]  /*0060*/  NOP ;  /* 0x0000000000007918 */ /* 0x000fe20000000000 */
[----:B------:R-:W-:Y:S02]  /*0070*/  UMOV UR4, 0x40 ;  /* 0x0000004000047882 */ /* 0x000fe40000000000 */
[----:B-1----:R-:W-:-:S09]  /*0080*/  ULEA UR4, UR6, UR4, 0x18 ;  /* 0x0000000406047291 */ /* 0x002fd2000f8ec0ff */
[----:B------:R-:W1:Y:S01]  /*0090*/  LDS.U8 R0, [UR4] ;  /* 0x00000004ff007984 */ /* 0x000e620008000000 */
[----:B------:R-:W-:Y:S02]  /*00a0*/  UMOV UR4, 0x400 ;  /* 0x0000040000047882 */ /* 0x000fe40000000000 */
[----:B------:R-:W-:Y:S01]  /*00b0*/  ULEA UR4, UR6, UR4, 0x18 ;  /* 0x0000000406047291 */ /* 0x000fe2000f8ec0ff */
[----:B-1----:R-:W-:-:S13]  /*00c0*/  ISETP.NE.AND P0, PT, R0, RZ, PT ;  /* 0x000000ff0000720c */ /* 0x002fda0003f05270 */
[----:B------:R-:W-:Y:S05]  /*00d0*/  @P0 BRA `(.L_x_1) ;  /* 0x00000000007c0947 */ /* 0x000fea0003800000 */
[----:B------:R-:W-:-:S13]  /*00e0*/  ELECT P0, URZ, PT ;  /* 0x0000000000ff782f */ /* 0x000fda0003800000 */
[----:B------:R-:W-:Y:S05]  /*00f0*/  @!P0 BRA `(.L_x_2) ;  /* 0x0000000000848947 */ /* 0x000fea0003800000 */
[----:B------:R-:W-:Y:S01]  /*0100*/  UMOV UR5, 0x4 ;  /* 0x0000000400057882 */ /* 0x000fe20000000000 */
[----:B------:R-:W-:Y:S02]  /*0110*/  IMAD.MOV.U32 R4, RZ, RZ, 0x1 ;  /* 0x00000001ff047424 */ /* 0x000fe400078e00ff */
[----:B------:R-:W-:Y:S02]  /*0120*/  IMAD.MOV.U32 R5, RZ, RZ, 0xf ;  /* 0x0000000fff057424 */ /* 0x000fe400078e00ff */
[----:B------:R-:W-:Y:S04]  /*0130*/  DEPBAR.LE SB1, 0x36 ;  /* 0x00009d800000791a */ /* 0x000fe80000000000 */
[----:B------:R-:W1:Y:S02]  /*0140*/  UTCATOMSWS.FIND_AND_SET.ALIGN UP0, UR5, UR5 ;  /* 0x00000005000575e3 */ /* 0x000e640008000800 */
[----:B-1----:R-:W-:-:S04]  /*0150*/  PLOP3.LUT P0, PT, PT, PT, UP0, 0x80, 0x8 ;  /* 0x000000000008781c */ /* 0x002fc80003f0f008 */
[----:B------:R-:W-:-:S04]  /*0160*/  SEL R0, RZ, 0xffffffff, !P0 ;  /* 0xffffffffff007807 */ /* 0x000fc80004000000 */
[----:B------:R-:W-:Y:S01]  /*0170*/  ISETP.NE.AND P0, PT, R0, RZ, PT ;  /* 0x000000ff0000720c */ /* 0x000fe20003f05270 */
[----:B------:R-:W-:-:S12]  /*0180*/  IMAD.U32 R0, RZ, RZ, UR5 ;  /* 0x00000005ff007e24 */ /* 0x000fd8000f8e00ff */
[----:B------:R-:W-:Y:S05]  /*0190*/  @P0 BRA `(.L_x_3) ;  /* 0x0000000000240947 */ /* 0x000fea0003800000 */
.L_x_4:
[----:B------:R-:W-:Y:S05]  /*01a0*/  NANOSLEEP 0x64 ;  /* 0x000000640000795d */ /* 0x000fea0003800000 */
[----:B------:R-:W-:-:S05]  /*01b0*/  UMOV UR5, 0x4 ;  /* 0x0000000400057882 */ /* 0x000fca0000000000 */
[----:B------:R-:W-:Y:S04]  /*01c0*/  DEPBAR.LE SB1, 0x36 ;  /* 0x00009d800000791a */ /* 0x000fe80000000000 */
[----:B------:R-:W1:Y:S02]  /*01d0*/  UTCATOMSWS.FIND_AND_SET.ALIGN UP0, UR5, UR5 ;  /* 0x00000005000575e3 */ /* 0x000e640008000800 */
[----:B-1----:R-:W-:-:S04]  /*01e0*/  PLOP3.LUT P0, PT, PT, PT, UP0, 0x80, 0x8 ;  /* 0x000000000008781c */ /* 0x002fc80003f0f008 */
[----:B------:R-:W-:-:S04]  /*01f0*/  SEL R0, RZ, 0xffffffff, !P0 ;  /* 0xffffffffff007807 */ /* 0x000fc80004000000 */
[----:B------:R-:W-:Y:S01]  /*0200*/  ISETP.NE.AND P0, PT, R0, RZ, PT ;  /* 0x000000ff0000720c */ /* 0x000fe20003f05270 */
[----:B------:R-:W-:-:S12]  /*0210*/  IMAD.U32 R0, RZ, RZ, UR5 ;  /* 0x00000005ff007e24 */ /* 0x000fd8000f8e00ff */
[----:B------:R-:W-:Y:S05]  /*0220*/  @!P0 BRA `(.L_x_4) ;  /* 0xfffffffc00dc8947 */ /* 0x000fea000383ffff */
.L_x_3:
[C---:B------:R-:W-:Y:S01]  /*0230*/  VIADD R3, R0.reuse, 0x10 ;  /* 0x0000001000037836 */ /* 0x040fe20000000000 */
[----:B------:R-:W-:Y:S01]  /*0240*/  UMOV UR5, 0x50 ;  /* 0x0000005000057882 */ /* 0x000fe20000000000 */
[----:B------:R-:W-:Y:S01]  /*0250*/  SHF.L.U32 R2, R5, R0, RZ ;  /* 0x0000000005027219 */ /* 0x000fe200000006ff */
[----:B------:R-:W-:Y:S01]  /*0260*/  ULEA UR5, UR6, UR5, 0x18 ;  /* 0x0000000506057291 */ /* 0x000fe2000f8ec0ff */
[----:B------:R-:W-:Y:S01]  /*0270*/  IMAD.SHL.U32 R0, R0, 0x20, RZ ;  /* 0x0000002000007824 */ /* 0x000fe200078e00ff */
[----:B------:R-:W-:-:S04]  /*0280*/  SHF.L.U32 R3, R4, R3, RZ ;  /* 0x0000000304037219 */ /* 0x000fc800000006ff */
[----:B------:R-:W-:-:S05]  /*0290*/  LOP3.LUT R2, R3, R2, RZ, 0xfc, !PT ;  /* 0x0000000203027212 */ /* 0x000fca00078efcff */
[----:B------:R1:W-:Y:S04]  /*02a0*/  ATOMS.OR RZ, [UR5], R2 ;  /* 0x00000002ffff798c */ /* 0x0003e8000b000005 */
[----:B------:R1:W-:Y:S01]  /*02b0*/  STS [UR4], R0 ;  /* 0x00000000ff007988 */ /* 0x0003e20008000804 */
[----:B------:R-:W-:Y:S05]  /*02c0*/  BRA `(.L_x_2) ;  /* 0x0000000000107947 */ /* 0x000fea0003800000 */
.L_x_1:
[----:B------:R-:W-:Y:S01]  /*02d0*/  IMAD.MOV.U32 R0, RZ, RZ, -0x1 ;  /* 0xffffffffff007424 */ /* 0x000fe200078e00ff */
[----:B------:R-:W-:-:S04]  /*02e0*/  MOV R2, 0x310 ;  /* 0x0000031000027802 */ /* 0x000fc80000000f00 */
[----:B------:R1:W-:Y:S03]  /*02f0*/  STS [UR4], R0 ;  /* 0x00000000ff007988 */ /* 0x0003e60008000804 */
[----:B01----:R-:W-:Y:S05]  /*0300*/  CALL.REL.NOINC `($__internal_1_$__cuda_sm10x_tcgen05_guardrail_trap_phase_invalid_during_alloc) ;  /* 0x0000008000847944 */ /* 0x003fea0003c00000 */
.L_x_2:
[----:B------:R-:W-:Y:S05]  /*0310*/  WARPSYNC.ALL ;  /* 0x0000000000007948 */ /* 0x000fea0003800000 */
[----:B------:R-:W-:Y:S01]  /*0320*/  NOP ;  /* 0x0000000000007918 */ /* 0x000fe20000000000 */
.L_x_0:
[----:B------:R-:W2:Y:S08]  /*0330*/  LDC.64 R56, c[0x0][0x398] ;  /* 0x0000e600ff387b82 */ /* 0x000eb00000000a00 */
[----:B------:R-:W3:Y:S02]  /*0340*/  S2UR UR5, SR_CgaSize ;  /* 0x00000000000579c3 */ /* 0x000ee40000008a00 */
[----:B---3--:R-:W-:-:S12]  /*0350*/  UIMAD UR5, UR5, -0xa0, URZ ;  /* 0xffffff60050578a4 */ /* 0x008fd8000f8e02ff */
[----:B------:R-:W3:Y:S01]  /*0360*/  LDCU UR5, c[0x0][UR5+0x2b0] ;  /* 0x00005600050577ac */ /* 0x000ee20008000800 */
[----:B------:R-:W-:Y:S02]  /*0370*/  SHF.R.U32.HI R50, RZ, 0x5, R69 ;  /* 0x00000005ff327819 */ /* 0x000fe40000011645 */
[----:B------:R-:W-:Y:S01]  /*0380*/  PRMT R120, RZ, 0x7610, R120 ;  /* 0x00007610ff787816 */ /* 0x000fe20000000078 */
[----:B------:R-:W4:Y:S01]  /*0390*/  LDCU.128 UR20, c[0x0][0x380] ;  /* 0x00007000ff1477ac */ /* 0x000f220008000c00 */
[----:B------:R-:W5:Y:S01]  /*03a0*/  S2UR UR4, SR_CTAID.X ;  /* 0x00000000000479c3 */ /* 0x000f620000002500 */
[----:B------:R-:W-:-:S07]  /*03b0*/  UMOV UR6, 0x1 ;  /* 0x0000000100067882 */ /* 0x000fce0000000000 */
[----:B------:R-:W1:Y:S02]  /*03c0*/  LDC R126, c[0x0][0x3a0] ;  /* 0x0000e800ff7e7b82 */ /* 0x000e640000000800 */
[----:B-12---:R-:W-:Y:S01]  /*03d0*/  VIADD R0, R57, 0x1ff ;  /* 0x000001ff39007836 */ /* 0x006fe20000000000 */
[----:B------:R-:W-:-:S05]  /*03e0*/  IABS R8, R56 ;  /* 0x0000003800087213 */ /* 0x000fca0000000000 */
[----:B------:R-:W1:Y:S01]  /*03f0*/  LDC.64 R82, c[0x0][0x3a8] ;  /* 0x0000ea00ff527b82 */ /* 0x000e620000000a00 */
[----:B------:R-:W-:Y:S02]  /*0400*/  SHF.R.S32.HI R3, RZ, 0x1f, R0 ;  /* 0x0000001fff037819 */ /* 0x000fe40000011400 */
[----:B-----5:R-:W-:Y:S01]  /*0410*/  I2FP.F32.U32 R5, UR4 ;  /* 0x0000000400057c45 */ /* 0x020fe20008201000 */
[----:B------:R-:W-:Y:S01]  /*0420*/  UMOV UR4, 0x400 ;  /* 0x0000040000047882 */ /* 0x000fe20000000000 */
[----:B------:R-:W-:-:S03]  /*0430*/  LEA.HI R3, R3, R0, RZ, 0x9 ;  /* 0x0000000003037211 */ /* 0x000fc600078f48ff */
[----:B---3--:R-:W-:Y:S01]  /*0440*/  FMUL R5, R5, UR5 ;  /* 0x0000000505057c20 */ /* 0x008fe20008400000 */
[----:B------:R-:W-:Y:S01]  /*0450*/  SHF.R.S32.HI R3, RZ, 0x9, R3 ;  /* 0x00000009ff037819 */ /* 0x000fe20000011403 */
[----:B------:R-:W2:Y:S04]  /*0460*/  S2UR UR5, SR_CgaCtaId ;  /* 0x00000000000579c3 */ /* 0x000ea80000008800 */
[----:B------:R-:W-:Y:S01]  /*0470*/  IMAD.SHL.U32 R4, R3, 0x8, RZ ;  /* 0x0000000803047824 */ /* 0x000fe200078e00ff */
[----:B------:R-:W-:Y:S04]  /*0480*/  F2I.U32.TRUNC.NTZ R5, R5 ;  /* 0x0000000500057305 */ /* 0x000fe8000020f000 */
[----:B------:R-:W-:-:S04]  /*0490*/  IABS R7, R4 ;  /* 0x0000000400077213 */ /* 0x000fc80000000000 */
[----:B------:R-:W3:Y:S01]  /*04a0*/  I2F.RP R0, R7 ;  /* 0x0000000700007306 */ /* 0x000ee20000209400 */
[----:B--2---:R-:W-:Y:S02]  /*04b0*/  USHF.L.U32 UR19, UR5, 0x7, URZ ;  /* 0x0000000705137899 */ /* 0x004fe400080006ff */
[----:B------:R-:W-:-:S05]  /*04c0*/  ULEA UR15, UR5, UR4, 0x18 ;  /* 0x00000004050f7291 */ /* 0x000fca000f8ec0ff */
[----:B---3--:R-:W2:Y:S01]  /*04d0*/  MUFU.RCP R0, R0 ;  /* 0x0000000000007308 */ /* 0x008ea20000001000 */
[----:B------:R-:W3:Y:S01]  /*04e0*/  LDCU UR4, c[0x0][0x3a4] ;  /* 0x00007480ff0477ac */ /* 0x000ee20008000800 */
[----:B------:R-:W-:Y:S01]  /*04f0*/  VIADD R61, R50, UR19 ;  /* 0x00000013323d7c36 */ /* 0x000fe20008000000 */
[----:B------:R-:W-:Y:S01]  /*0500*/  UIADD3 UR10, UPT, UPT, UR15, 0x3000, URZ ;  /* 0x000030000f0a7890 */ /* 0x000fe2000fffe0ff */
[----:B--2---:R-:W-:Y:S01]  /*0510*/  VIADD R2, R0, 0xffffffe ;  /* 0x0ffffffe00027836 */ /* 0x004fe20000000000 */
[----:B------:R-:W-:-:S03]  /*0520*/  IABS R0, R5 ;  /* 0x0000000500007213 */ /* 0x000fc60000000000 */
[----:B------:R2:W5:Y:S02]  /*0530*/  F2I.FTZ.U32.TRUNC.NTZ R3, R2 ;  /* 0x0000000200037305 */ /* 0x000564000021f000 */
[----:B--2---:R-:W-:Y:S02]  /*0540*/  IMAD.MOV.U32 R2, RZ, RZ, RZ ;  /* 0x000000ffff027224 */ /* 0x004fe400078e00ff */
[----:B-----5:R-:W-:-:S04]  /*0550*/  IMAD.MOV R6, RZ, RZ, -R3 ;  /* 0x000000ffff067224 */ /* 0x020fc800078e0a03 */
[----:B------:R-:W-:Y:S01]  /*0560*/  IMAD R9, R6, R7, RZ ;  /* 0x0000000706097224 */ /* 0x000fe200078e02ff */
[----:B------:R-:W-:-:S03]  /*0570*/  IABS R6, R4 ;  /* 0x0000000400067213 */ /* 0x000fc60000000000 */
[----:B------:R-:W-:-:S04]  /*0580*/  IMAD.HI.U32 R3, R3, R9, R2 ;  /* 0x0000000903037227 */ /* 0x000fc800078e0002 */
[----:B------:R-:W-:Y:S02]  /*0590*/  IMAD.MOV R2, RZ, RZ, -R6 ;  /* 0x000000ffff027224 */ /* 0x000fe400078e0a06 */
[----:B------:R-:W-:-:S04]  /*05a0*/  IMAD.HI.U32 R3, R3, R0, RZ ;  /* 0x0000000003037227 */ /* 0x000fc800078e00ff */
[----:B------:R-:W-:Y:S01]  /*05b0*/  IMAD R0, R3, R2, R0 ;  /* 0x0000000203007224 */ /* 0x000fe200078e0200 */
[----:B------:R-:W-:Y:S04]  /*05c0*/  BAR.SYNC.DEFER_BLOCKING 0x0 ;  /* 0x0000000000007b1d */ /* 0x000fe80000010000 */
[----:B------:R-:W-:-:S13]  /*05d0*/  ISETP.GT.U32.AND P2, PT, R7, R0, PT ;  /* 0x000000000700720c */ /* 0x000fda0003f44070 */
[----:B------:R-:W-:Y:S02]  /*05e0*/  @!P2 IMAD.IADD R0, R0, 0x1, -R7 ;  /* 0x000000010000a824 */ /* 0x000fe400078e0a07 */
[----:B------:R-:W-:Y:S01]  /*05f0*/  @!P2 VIADD R3, R3, 0x1 ;  /* 0x000000010303a836 */ /* 0x000fe20000000000 */
[----:B------:R-:W-:Y:S02]  /*0600*/  ISETP.NE.AND P2, PT, R4, RZ, PT ;  /* 0x000000ff0400720c */ /* 0x000fe40003f45270 */
[----:B------:R-:W-:Y:S02]  /*0610*/  ISETP.GE.U32.AND P0, PT, R0, R7, PT ;  /* 0x000000070000720c */ /* 0x000fe40003f06070 */
[----:B------:R-:W-:-:S04]  /*0620*/  LOP3.LUT R0, R5, R4, RZ, 0x3c, !PT ;  /* 0x0000000405007212 */ /* 0x000fc800078e3cff */
[----:B------:R-:W-:Y:S01]  /*0630*/  ISETP.GE.AND P3, PT, R0, RZ, PT ;  /* 0x000000ff0000720c */ /* 0x000fe20003f66270 */
[----:B------:R-:W-:-:S06]  /*0640*/  VIADD R0, R56, 0x3f ;  /* 0x0000003f38007836 */ /* 0x000fcc0000000000 */
[----:B------:R-:W-:-:S04]  /*0650*/  @P0 VIADD R3, R3, 0x1 ;  /* 0x0000000103030836 */ /* 0x000fc80000000000 */
[----:B------:R-:W-:Y:S01]  /*0660*/  IMAD.MOV.U32 R2, RZ, RZ, R3 ;  /* 0x000000ffff027224 */ /* 0x000fe200078e0003 */
[----:B------:R-:W-:-:S03]  /*0670*/  SHF.R.S32.HI R3, RZ, 0x1f, R0 ;  /* 0x0000001fff037819 */ /* 0x000fc60000011400 */
[----:B------:R-:W-:Y:S01]  /*0680*/  @!P3 IMAD.MOV R2, RZ, RZ, -R2 ;  /* 0x000000ffff02b224 */ /* 0x000fe200078e0a02 */
[----:B------:R-:W-:Y:S02]  /*0690*/  @!P2 LOP3.LUT R2, RZ, R4, RZ, 0x33, !PT ;  /* 0x00000004ff02a212 */ /* 0x000fe400078e33ff */
[----:B------:R-:W-:-:S03]  /*06a0*/  LEA.HI R3, R3, R0, RZ, 0x6 ;  /* 0x0000000003037211 */ /* 0x000fc600078f30ff */
[----:B------:R-:W-:Y:S02]  /*06b0*/  IMAD.SHL.U32 R10, R2, 0x8, RZ ;  /* 0x00000008020a7824 */ /* 0x000fe400078e00ff */
[----:B------:R-:W-:-:S03]  /*06c0*/  IMAD.MOV R2, RZ, RZ, -R2 ;  /* 0x000000ffff027224 */ /* 0x000fc600078e0a02 */
[----:B------:R-:W-:Y:S01]  /*06d0*/  LEA.HI.SX32 R3, R3, -R10, 0x1a ;  /* 0x8000000a03037211 */ /* 0x000fe200078fd2ff */
[----:B------:R-:W-:-:S03]  /*06e0*/  IMAD R12, R4, R2, R5 ;  /* 0x00000002040c7224 */ /* 0x000fc600078e0205 */
[----:B------:R-:W-:Y:S02]  /*06f0*/  VIMNMX R11, PT, PT, R3, 0x8, PT ;  /* 0x00000008030b7848 */ /* 0x000fe40003fe0100 */
[----:B------:R-:W-:Y:S02]  /*0700*/  IABS R9, R12 ;  /* 0x0000000c00097213 */ /* 0x000fe40000000000 */
[-C--:B------:R-:W-:Y:S02]  /*0710*/  IABS R7, R11.reuse ;  /* 0x0000000b00077213 */ /* 0x080fe40000000000 */
[----:B------:R-:W-:Y:S02]  /*0720*/  IABS R4, R11 ;  /* 0x0000000b00047213 */ /* 0x000fe40000000000 */
[----:B------:R-:W2:Y:S08]  /*0730*/  I2F.RP R0, R7 ;  /* 0x0000000700007306 */ /* 0x000eb00000209400 */
[----:B--2---:R-:W2:Y:S02]  /*0740*/  MUFU.RCP R0, R0 ;  /* 0x0000000000007308 */ /* 0x004ea40000001000 */
[----:B--2---:R-:W-:-:S02]  /*0750*/  VIADD R3, R0, 0xffffffe ;  /* 0x0ffffffe00037836 */ /* 0x004fc40000000000 */
[----:B------:R-:W-:-:S04]  /*0760*/  IMAD.MOV R0, RZ, RZ, -R4 ;  /* 0x000000ffff007224 */ /* 0x000fc800078e0a04 */
[----:B------:R-:W2:Y:S08]  /*0770*/  I2F.RP R4, R8 ;  /* 0x0000000800047306 */ /* 0x000eb00000209400 */
[----:B------:R-:W5:Y:S08]  /*0780*/  F2I.FTZ.U32.TRUNC.NTZ R3, R3 ;  /* 0x0000000300037305 */ /* 0x000f70000021f000 */
[----:B--2---:R-:W2:Y:S01]  /*0790*/  MUFU.RCP R4, R4 ;  /* 0x0000000400047308 */ /* 0x004ea20000001000 */
[----:B-----5:R-:W-:-:S04]  /*07a0*/  IMAD.MOV R6, RZ, RZ, -R3 ;  /* 0x000000ffff067224 */ /* 0x020fc800078e0a03 */
[----:B------:R-:W-:-:S04]  /*07b0*/  IMAD.MOV.U32 R2, RZ, RZ, R6 ;  /* 0x000000ffff027224 */ /* 0x000fc800078e0006 */
[----:B------:R-:W-:Y:S02]  /*07c0*/  IMAD R5, R2, R7, RZ ;  /* 0x0000000702057224 */ /* 0x000fe400078e02ff */
[----:B------:R-:W-:-:S04]  /*07d0*/  IMAD.MOV.U32 R2, RZ, RZ, RZ ;  /* 0x000000ffff027224 */ /* 0x000fc800078e00ff */
[----:B------:R-:W-:Y:S01]  /*07e0*/  IMAD.HI.U32 R2, R3, R5, R2 ;  /* 0x0000000503027227 */ /* 0x000fe200078e0002 */
[----:B------:R-:W-:-:S03]  /*07f0*/  IABS R3, R57 ;  /* 0x0000003900037213 */ /* 0x000fc60000000000 */
[----:B--2---:R-:W-:Y:S01]  /*0800*/  VIADD R5, R4, 0xffffffe ;  /* 0x0ffffffe04057836 */ /* 0x004fe20000000000 */
[----:B------:R-:W2:Y:S01]  /*0810*/  I2F.RP R6, R3 ;  /* 0x0000000300067306 */ /* 0x000ea20000209400 */
[----:B------:R-:W-:-:S04]  /*0820*/  IMAD.HI.U32 R2, R2, R9, RZ ;  /* 0x0000000902027227 */ /* 0x000fc800078e00ff */
[----:B------:R-:W-:Y:S01]  /*0830*/  IMAD R0, R2, R0, R9 ;  /* 0x0000000002007224 */ /* 0x000fe200078e0209 */
[----:B------:R-:W-:Y:S01]  /*0840*/  LOP3.LUT R9, R69, 0x3f, RZ, 0xc0, !PT ;  /* 0x0000003f45097812 */ /* 0x000fe200078ec0ff */
[----:B------:R-:W-:Y:S01]  /*0850*/  IMAD.MOV.U32 R4, RZ, RZ, RZ ;  /* 0x000000ffff047224 */ /* 0x000fe200078e00ff */
[----:B------:R-:W-:Y:S02]  /*0860*/  F2I.FTZ.U32.TRUNC.NTZ R5, R5 ;  /* 0x0000000500057305 */ /* 0x000fe4000021f000 */
[----:B------:R-:W-:-:S06]  /*0870*/  ISETP.GT.U32.AND P2, PT, R7, R0, PT ;  /* 0x000000000700720c */ /* 0x000fcc0003f44070 */
[----:B--2---:R-:W2:Y:S07]  /*0880*/  MUFU.RCP R6, R6 ;  /* 0x0000000600067308 */ /* 0x004eae0000001000 */
[----:B------:R-:W-:Y:S02]  /*0890*/  @!P2 IMAD.IADD R0, R0, 0x1, -R7 ;  /* 0x000000010000a824 */ /* 0x000fe400078e0a07 */
[----:B------:R-:W-:Y:S01]  /*08a0*/  @!P2 VIADD R2, R2, 0x1 ;  /* 0x000000010202a836 */ /* 0x000fe20000000000 */
[----:B------:R-:W-:-:S02]  /*08b0*/  ISETP.NE.AND P2, PT, R11, RZ, PT ;  /* 0x000000ff0b00720c */ /* 0x000fc40003f45270 */
[----:B------:R-:W-:Y:S02]  /*08c0*/  ISETP.GE.U32.AND P0, PT, R0, R7, PT ;  /* 0x000000070000720c */ /* 0x000fe40003f06070 */
[----:B------:R-:W-:Y:S01]  /*08d0*/  LOP3.LUT R0, R12, R11, RZ, 0x3c, !PT ;  /* 0x0000000b0c007212 */ /* 0x000fe200078e3cff */
[----:B--2---:R-:W-:-:S03]  /*08e0*/  VIADD R7, R6, 0xffffffe ;  /* 0x0ffffffe06077836 */ /* 0x004fc60000000000 */
[----:B------:R-:W-:-:S03]  /*08f0*/  ISETP.GE.AND P3, PT, R0, RZ, PT ;  /* 0x000000ff0000720c */ /* 0x000fc60003f66270 */
[----:B------:R-:W2:Y:S04]  /*0900*/  F2I.FTZ.U32.TRUNC.NTZ R7, R7 ;  /* 0x0000000700077305 */ /* 0x000ea8000021f000 */
[----:B------:R-:W-:-:S06]  /*0910*/  @P0 VIADD R2, R2, 0x1 ;  /* 0x0000000102020836 */ /* 0x000fcc0000000000 */
[----:B------:R-:W-:Y:S01]  /*0920*/  @!P3 IMAD.MOV R2, RZ, RZ, -R2 ;  /* 0x000000ffff02b224 */ /* 0x000fe200078e0a02 */
[----:B------:R-:W-:Y:S02]  /*0930*/  @!P2 LOP3.LUT R2, RZ, R11, RZ, 0x33, !PT ;  /* 0x0000000bff02a212 */ /* 0x000fe400078e33ff */
[----:B------:R-:W-:-:S03]  /*0940*/  ISETP.NE.AND P2, PT, R56, RZ, PT ;  /* 0x000000ff3800720c */ /* 0x000fc60003f45270 */
[----:B------:R-:W-:Y:S02]  /*0950*/  IMAD.MOV R0, RZ, RZ, -R2 ;  /* 0x000000ffff007224 */ /* 0x000fe400078e0a02 */
[----:B--2---:R-:W-:Y:S02]  /*0960*/  IMAD.MOV R6, RZ, RZ, -R7 ;  /* 0x000000ffff067224 */ /* 0x004fe400078e0a07 */
[----:B------:R-:W-:Y:S02]  /*0970*/  IMAD R0, R11, R0, R12 ;  /* 0x000000000b007224 */ /* 0x000fe400078e020c */
[----:B------:R-:W-:Y:S02]  /*0980*/  IMAD.MOV R11, RZ, RZ, -R5 ;  /* 0x000000ffff0b7224 */ /* 0x000fe400078e0a05 */
[----:B------:R-:W-:Y:S02]  /*0990*/  IMAD.IADD R0, R10, 0x1, R0 ;  /* 0x000000010a007824 */ /* 0x000fe400078e0200 */
[----:B------:R-:W-:-:S02]  /*09a0*/  IMAD R11, R11, R8, RZ ;  /* 0x000000080b0b7224 */ /* 0x000fc400078e02ff */
[----:B------:R-:W-:Y:S02]  /*09b0*/  IMAD.SHL.U32 R68, R2, 0x200, RZ ;  /* 0x0000020002447824 */ /* 0x000fe400078e00ff */
[----:B------:R-:W-:Y:S02]  /*09c0*/  IMAD R2, R0, 0x40, R9 ;  /* 0x0000004000027824 */ /* 0x000fe400078e0209 */
[----:B------:R-:W-:Y:S01]  /*09d0*/  IMAD.HI.U32 R4, R5, R11, R4 ;  /* 0x0000000b05047227 */ /* 0x000fe200078e0004 */
[----:B------:R-:W-:Y:S02]  /*09e0*/  LOP3.LUT R61, R68, 0x183, R61, 0xf8, !PT ;  /* 0x00000183443d7812 */ /* 0x000fe400078ef83d */
[----:B------:R-:W-:Y:S01]  /*09f0*/  IABS R9, R2 ;  /* 0x0000000200097213 */ /* 0x000fe20000000000 */
[----:B------:R-:W-:Y:S01]  /*0a00*/  IMAD R5, R6, R3, RZ ;  /* 0x0000000306057224 */ /* 0x000fe200078e02ff */
[----:B------:R-:W-:Y:S01]  /*0a10*/  IABS R48, R61 ;  /* 0x0000003d00307213 */ /* 0x000fe20000000000 */
[----:B------:R-:W-:Y:S01]  /*0a20*/  IMAD.MOV.U32 R6, RZ, RZ, RZ ;  /* 0x000000ffff067224 */ /* 0x000fe200078e00ff */
[----:B------:R-:W-:-:S02]  /*0a30*/  LOP3.LUT R15, R61, 0x7c, RZ, 0xfc, !PT ;  /* 0x0000007c3d0f7812 */ /* 0x000fc400078efcff */
[----:B------:R-:W-:Y:S01]  /*0a40*/  LOP3.LUT R11, R61, 0xc, RZ, 0xfc, !PT ;  /* 0x0000000c3d0b7812 */ /* 0x000fe200078efcff */
[----:B------:R-:W-:Y:S01]  /*0a50*/  IMAD.HI.U32 R0, R7, R5, R6 ;  /* 0x0000000507007227 */ /* 0x000fe200078e0006 */
[C---:B------:R-:W-:Y:S02]  /*0a60*/  LOP3.LUT R6, R61.reuse, 0x4, RZ, 0xfc, !PT ;  /* 0x000000043d067812 */ /* 0x040fe400078efcff */
[----:B------:R-:W-:Y:S01]  /*0a70*/  IABS R101, R15 ;  /* 0x0000000f00657213 */ /* 0x000fe20000000000 */
[----:B------:R-:W-:Y:S01]  /*0a80*/  IMAD.MOV.U32 R7, RZ, RZ, R9 ;  /* 0x000000ffff077224 */ /* 0x000fe200078e0009 */
[----:B------:R-:W-:Y:S01]  /*0a90*/  IABS R88, R6 ;  /* 0x0000000600587213 */ /* 0x000fe20000000000 */
[----:B------:R-:W-:Y:S01]  /*0aa0*/  IMAD.HI.U32 R5, R0, R48, RZ ;  /* 0x0000003000057227 */ /* 0x000fe200078e00ff */
[----:B------:R-:W-:Y:S02]  /*0ab0*/  LOP3.LUT R10, R61, 0x8, RZ, 0xfc, !PT ;  /* 0x000000083d0a7812 */ /* 0x000fe400078efcff */
[----:B------:R-:W-:Y:S01]  /*0ac0*/  IABS R96, R11 ;  /* 0x0000000b00607213 */ /* 0x000fe20000000000 */
[----:B------:R-:W-:Y:S01]  /*0ad0*/  IMAD.HI.U32 R4, R4, R7, RZ ;  /* 0x0000000704047227 */ /* 0x000fe200078e00ff */
[----:B------:R-:W-:-:S02]  /*0ae0*/  ISETP.GE.AND P4, PT, R2, RZ, PT ;  /* 0x000000ff0200720c */ /* 0x000fc40003f86270 */
[----:B------:R-:W-:Y:S01]  /*0af0*/  IABS R49, R10 ;  /* 0x0000000a00317213 */ /* 0x000fe20000000000 */
[----:B------:R-:W-:Y:S01]  /*0b00*/  IMAD.MOV R5, RZ, RZ, -R5 ;  /* 0x000000ffff057224 */ /* 0x000fe200078e0a05 */
[----:B------:R-:W-:Y:S01]  /*0b10*/  ISETP.GE.AND P3, PT, R6, RZ, PT ;  /* 0x000000ff0600720c */ /* 0x000fe20003f66270 */
[----:B------:R-:W-:Y:S01]  /*0b20*/  IMAD.MOV R4, RZ, RZ, -R4 ;  /* 0x000000ffff047224 */ /* 0x000fe200078e0a04 */
[----:B------:R-:W-:Y:S01]  /*0b30*/  LOP3.LUT R13, R61, 0x10, RZ, 0xfc, !PT ;  /* 0x000000103d0d7812 */ /* 0x000fe200078efcff */
[----:B------:R-:W-:Y:S01]  /*0b40*/  IMAD R48, R3, R5, R48 ;  /* 0x0000000503307224 */ /* 0x000fe200078e0230 */
[----:B------:R-:W-:Y:S01]  /*0b50*/  LOP3.LUT R12, R61, 0x14, RZ, 0xfc, !PT ;  /* 0x000000143d0c7812 */ /* 0x000fe200078efcff */
[----:B------:R-:W-:Y:S01]  /*0b60*/  IMAD R5, R8, R4, R7 ;  /* 0x0000000408057224 */ /* 0x000fe200078e0207 */
[----:B------:R-:W-:Y:S01]  /*0b70*/  IABS R55, R13 ;  /* 0x0000000d00377213 */ /* 0x000fe20000000000 */
[----:B------:R-:W-:Y:S01]  /*0b80*/  IMAD.HI.U32 R4, R0, R88, RZ ;  /* 0x0000005800047227 */ /* 0x000fe200078e00ff */
[----:B------:R-:W-:-:S02]  /*0b90*/  IABS R95, R12 ;  /* 0x0000000c005f7213 */ /* 0x000fc40000000000 */
[----:B------:R-:W-:Y:S01]  /*0ba0*/  ISETP.GT.U32.AND P0, PT, R8, R5, PT ;  /* 0x000000050800720c */ /* 0x000fe20003f04070 */
[----:B------:R-:W-:Y:S01]  /*0bb0*/  IMAD.MOV R9, RZ, RZ, -R4 ;  /* 0x000000ffff097224 */ /* 0x000fe200078e0a04 */
[C---:B------:R-:W-:Y:S01]  /*0bc0*/  LOP3.LUT R14, R61.reuse, 0x18, RZ, 0xfc, !PT ;  /* 0x000000183d0e7812 */ /* 0x040fe200078efcff */
[C---:B------:R-:W-:Y:S01]  /*0bd0*/  IMAD.HI.U32 R4, R0.reuse, R101, RZ ;  /* 0x0000006500047227 */ /* 0x040fe200078e00ff */
[C---:B------:R-:W-:Y:S02]  /*0be0*/  LOP3.LUT R16, R61.reuse, 0x1c, RZ, 0xfc, !PT ;  /* 0x0000001c3d107812 */ /* 0x040fe400078efcff */
[----:B------:R-:W-:Y:S01]  /*0bf0*/  IABS R58, R14 ;  /* 0x0000000e003a7213 */ /* 0x000fe20000000000 */
[----:B------:R-:W-:Y:S01]  /*0c00*/  IMAD.MOV R4, RZ, RZ, -R4 ;  /* 0x000000ffff047224 */ /* 0x000fe200078e0a04 */
[----:B------:R-:W-:Y:S01]  /*0c10*/  IABS R94, R16 ;  /* 0x00000010005e7213 */ /* 0x000fe20000000000 */
[----:B------:R-:W-:Y:S01]  /*0c20*/  IMAD.HI.U32 R7, R0, R96, RZ ;  /* 0x0000006000077227 */ /* 0x000fe200078e00ff */
[----:B------:R-:W-:-:S02]  /*0c30*/  LOP3.LUT R22, R61, 0x20, RZ, 0xfc, !PT ;  /* 0x000000203d167812 */ /* 0x000fc400078efcff */
[----:B------:R-:W-:Y:S01]  /*0c40*/  LOP3.LUT R17, R61, 0x24, RZ, 0xfc, !PT ;  /* 0x000000243d117812 */ /* 0x000fe200078efcff */
[----:B------:R-:W-:Y:S01]  /*0c50*/  @!P0 IMAD.IADD R5, R5, 0x1, -R8 ;  /* 0x0000000105058824 */ /* 0x000fe200078e0a08 */
[----:B------:R-:W-:Y:S01]  /*0c60*/  IABS R59, R22 ;  /* 0x00000016003b7213 */ /* 0x000fe20000000000 */
[----:B------:R-:W-:Y:S01]  /*0c70*/  IMAD R101, R3, R4, R101 ;  /* 0x0000000403657224 */ /* 0x000fe200078e0265 */
[----:B------:R-:W-:Y:S01]  /*0c80*/  IABS R111, R17 ;  /* 0x00000011006f7213 */ /* 0x000fe20000000000 */
[----:B------:R-:W-:Y:S01]  /*0c90*/  IMAD.HI.U32 R6, R0, R49, RZ ;  /* 0x0000003100067227 */ /* 0x000fe200078e00ff */
[----:B------:R-:W-:Y:S02]  /*0ca0*/  ISETP.GT.U32.AND P0, PT, R8, R5, PT ;  /* 0x000000050800720c */ /* 0x000fe40003f04070 */
[C---:B------:R-:W-:Y:S01]  /*0cb0*/  LOP3.LUT R18, R61.reuse, 0x28, RZ, 0xfc, !PT ;  /* 0x000000283d127812 */ /* 0x040fe200078efcff */
[----:B------:R-:W-:Y:S01]  /*0cc0*/  IMAD.MOV R7, RZ, RZ, -R7 ;  /* 0x000000ffff077224 */ /* 0x000fe200078e0a07 */
[----:B------:R-:W-:Y:S01]  /*0cd0*/  LOP3.LUT R19, R61, 0x2c, RZ, 0xfc, !PT ;  /* 0x0000002c3d137812 */ /* 0x000fe200078efcff */
[----:B------:R-:W-:Y:S01]  /*0ce0*/  IMAD.MOV R6, RZ, RZ, -R6 ;  /* 0x000000ffff067224 */ /* 0x000fe200078e0a06 */
[----:B------:R-:W-:Y:S01]  /*0cf0*/  IABS R62, R18 ;  /* 0x00000012003e7213 */ /* 0x000fe20000000000 */
[C---:B------:R-:W-:Y:S01]  /*0d00*/  IMAD R88, R3.reuse, R9, R88 ;  /* 0x0000000903587224 */ /* 0x040fe200078e0258 */
[----:B------:R-:W-:Y:S01]  /*0d10*/  IABS R109, R19 ;  /* 0x00000013006d7213 */ /* 0x000fe20000000000 */
[----:B------:R-:W-:Y:S01]  /*0d20*/  IMAD R96, R3, R7, R96 ;  /* 0x0000000703607224 */ /* 0x000fe200078e0260 */
[----:B------:R-:W-:Y:S01]  /*0d30*/  LOP3.LUT R20, R61, 0x30, RZ, 0xfc, !PT ;  /* 0x000000303d147812 */ /* 0x000fe200078efcff */
[----:B------:R-:W-:Y:S01]  /*0d40*/  IMAD R49, R3, R6, R49 ;  /* 0x0000000603317224 */ /* 0x000fe200078e0231 */
[----:B------:R-:W-:Y:S01]  /*0d50*/  LOP3.LUT R25, R61, 0x34, RZ, 0xfc, !PT ;  /* 0x000000343d197812 */ /* 0x000fe200078efcff */
[----:B------:R-:W-:Y:S01]  /*0d60*/  @!P0 IMAD.IADD R5, R5, 0x1, -R8 ;  /* 0x0000000105058824 */ /* 0x000fe200078e0a08 */
[C---:B------:R-:W-:Y:S01]  /*0d70*/  ISETP.GT.U32.AND P0, PT, R3.reuse, R101, PT ;  /* 0x000000650300720c */ /* 0x040fe20003f04070 */
[----:B------:R-:W-:Y:S01]  /*0d80*/  IMAD.HI.U32 R4, R0, R55, RZ ;  /* 0x0000003700047227 */ /* 0x000fe200078e00ff */
[----:B------:R-:W-:-:S02]  /*0d90*/  ISETP.GT.U32.AND P5, PT, R3, R49, PT ;  /* 0x000000310300720c */ /* 0x000fc40003fa4070 */
[----:B------:R-:W-:Y:S01]  /*0da0*/  IABS R63, R20 ;  /* 0x00000014003f7213 */ /* 0x000fe20000000000 */
[----:B------:R-:W-:Y:S01]  /*0db0*/  @!P4 IMAD.MOV R5, RZ, RZ, -R5 ;  /* 0x000000ffff05c224 */ /* 0x000fe200078e0a05 */
[C---:B------:R-:W-:Y:S01]  /*0dc0*/  ISETP.GT.U32.AND P4, PT, R3.reuse, R48, PT ;  /* 0x000000300300720c */ /* 0x040fe20003f84070 */
[----:B------:R-:W-:Y:S01]  /*0dd0*/  IMAD.MOV R4, RZ, RZ, -R4 ;  /* 0x000000ffff047224 */ /* 0x000fe200078e0a04 */
[----:B------:R-:W-:Y:S01]  /*0de0*/  @!P2 LOP3.LUT R5, RZ, R56, RZ, 0x33, !PT ;  /* 0x00000038ff05a212 */ /* 0x000fe200078e33ff */
[C---:B------:R-:W-:Y:S01]  /*0df0*/  IMAD.HI.U32 R6, R0.reuse, R58, RZ ;  /* 0x0000003a00067227 */ /* 0x040fe200078e00ff */
[----:B------:R-:W-:Y:S02]  /*0e00*/  ISETP.GT.U32.AND P2, PT, R3, R88, PT ;  /* 0x000000580300720c */ /* 0x000fe40003f44070 */
[----:B------:R-:W-:Y:S01]  /*0e10*/  IABS R100, R25 ;  /* 0x0000001900647213 */ /* 0x000fe20000000000 */
[----:B------:R-:W-:Y:S01]  /*0e20*/  @!P0 IMAD.IADD R101, R101, 0x1, -R3 ;  /* 0x0000000165658824 */ /* 0x000fe200078e0a03 */
[C---:B------:R-:W-:Y:S01]  /*0e30*/  ISETP.GT.U32.AND P0, PT, R3.reuse, R96, PT ;  /* 0x000000600300720c */ /* 0x040fe20003f04070 */
[----:B------:R-:W-:Y:S01]  /*0e40*/  IMAD R55, R3, R4, R55 ;  /* 0x0000000403377224 */ /* 0x000fe200078e0237 */
[----:B------:R-:W-:Y:S01]  /*0e50*/  LOP3.LUT R26, R61, 0x38, RZ, 0xfc, !PT ;  /* 0x000000383d1a7812 */ /* 0x000fe200078efcff */
[----:B------:R-:W-:Y:S01]  /*0e60*/  IMAD.HI.U32 R4, R0, R95, RZ ;  /* 0x0000005f00047227 */ /* 0x000fe200078e00ff */
[----:B------:R-:W-:-:S02]  /*0e70*/  ISETP.GT.U32.AND P6, PT, R3, R101, PT ;  /* 0x000000650300720c */ /* 0x000fc40003fc4070 */
[----:B------:R-:W-:Y:S01]  /*0e80*/  IABS R64, R26 ;  /* 0x0000001a00407213 */ /* 0x000fe20000000000 */
[--C-:B------:R-:W-:Y:S01]  /*0e90*/  @!P4 IMAD.IADD R48, R48, 0x1, -R3.reuse ;  /* 0x000000013030c824 */ /* 0x100fe200078e0a03 */
[----:B------:R-:W-:Y:S01]  /*0ea0*/  LOP3.LUT R24, R61, 0x48, RZ, 0xfc, !PT ;  /* 0x000000483d187812 */ /* 0x000fe200078efcff */
[--C-:B------:R-:W-:Y:S01]  /*0eb0*/  @!P2 IMAD.IADD R88, R88, 0x1, -R3.reuse ;  /* 0x000000015858a824 */ /* 0x100fe200078e0a03 */
[C---:B------:R-:W-:Y:S01]  /*0ec0*/  ISETP.GT.U32.AND P2, PT, R3.reuse, R55, PT ;  /* 0x000000370300720c */ /* 0x040fe20003f44070 */
[----:B------:R-:W-:Y:S01]  /*0ed0*/  IMAD.MOV R4, RZ, RZ, -R4 ;  /* 0x000000ffff047224 */ /* 0x000fe200078e0a04 */
[----:B------:R-:W-:Y:S01]  /*0ee0*/  ISETP.GT.U32.AND P4, PT, R3, R48, PT ;  /* 0x000000300300720c */ /* 0x000fe20003f84070 */
[--C-:B------:R-:W-:Y:S01]  /*0ef0*/  @!P0 IMAD.IADD R96, R96, 0x1, -R3.reuse ;  /* 0x0000000160608824 */ /* 0x100fe200078e0a03 */
[----:B------:R-:W-:Y:S01]  /*0f00*/  IABS R66, R24 ;  /* 0x0000001800427213 */ /* 0x000fe20000000000 */
[--C-:B------:R-:W-:Y:S01]  /*0f10*/  @!P5 IMAD.IADD R49, R49, 0x1, -R3.reuse ;  /* 0x000000013131d824 */ /* 0x100fe200078e0a03 */
[----:B------:R-:W-:Y:S01]  /*0f20*/  ISETP.GT.U32.AND P5, PT, R3, R88, PT ;  /* 0x000000580300720c */ /* 0x000fe20003fa4070 */
[----:B------:R-:W-:Y:S01]  /*0f30*/  @!P6 IMAD.IADD R101, R101, 0x1, -R3 ;  /* 0x000000016565e824 */ /* 0x000fe200078e0a03 */
[C---:B------:R-:W-:Y:S01]  /*0f40*/  ISETP.GT.U32.AND P6, PT, R3.reuse, R96, PT ;  /* 0x000000600300720c */ /* 0x040fe20003fc4070 */
[C---:B------:R-:W-:Y:S01]  /*0f50*/  IMAD R95, R3.reuse, R4, R95 ;  /* 0x00000004035f7224 */ /* 0x040fe200078e025f */
[----:B------:R-:W-:Y:S01]  /*0f60*/  ISETP.GT.U32.AND P0, PT, R3, R49, PT ;  /* 0x000000310300720c */ /* 0x000fe20003f04070 */
[----:B------:R-:W-:Y:S01]  /*0f70*/  IMAD.MOV R6, RZ, RZ, -R6 ;  /* 0x000000ffff067224 */ /* 0x000fe200078e0a06 */
[C---:B------:R-:W-:Y:S01]  /*0f80*/  LOP3.LUT R21, R61.reuse, 0x4c, RZ, 0xfc, !PT ;  /* 0x0000004c3d157812 */ /* 0x040fe200078efcff */
[----:B------:R-:W-:Y:S01]  /*0f90*/  IMAD.HI.U32 R4, R0, R94, RZ ;  /* 0x0000005e00047227 */ /* 0x000fe200078e00ff */
[----:B------:R-:W-:-:S02]  /*0fa0*/  LOP3.LUT R23, R61, 0x50, RZ, 0xfc, !PT ;  /* 0x000000503d177812 */ /* 0x000fc400078efcff */
[----:B------:R-:W-:Y:S01]  /*0fb0*/  IABS R104, R21 ;  /* 0x0000001500687213 */ /* 0x000fe20000000000 */
[----:B------:R-:W-:Y:S01]  /*0fc0*/  IMAD R58, R3, R6, R58 ;  /* 0x00000006033a7224 */ /* 0x000fe200078e023a */
[----:B------:R-:W-:Y:S01]  /*0fd0*/  IABS R70, R23 ;  /* 0x0000001700467213 */ /* 0x000fe20000000000 */
[----:B------:R-:W-:Y:S01]  /*0fe0*/  IMAD.MOV R4, RZ, RZ, -R4 ;  /* 0x000000ffff047224 */ /* 0x000fe200078e0a04 */
[----:B------:R-:W-:Y:S01]  /*0ff0*/  LOP3.LUT R27, R61, 0x54, RZ, 0xfc, !PT ;  /* 0x000000543d1b7812 */ /* 0x000fe200078efcff */
[--C-:B------:R-:W-:Y:S01]  /*1000*/  @!P4 IMAD.IADD R48, R48, 0x1, -R3.reuse ;  /* 0x000000013030c824 */ /* 0x100fe200078e0a03 */
[----:B------:R-:W-:Y:S01]  /*1010*/  ISETP.GT.U32.AND P4, PT, R3, R95, PT ;  /* 0x0000005f0300720c */ /* 0x000fe20003f84070 */
[--C-:B------:R-:W-:Y:S01]  /*1020*/  @!P2 IMAD.IADD R55, R55, 0x1, -R3.reuse ;  /* 0x000000013737a824 */ /* 0x100fe200078e0a03 */
[C---:B------:R-:W-:Y:S01]  /*1030*/  ISETP.GT.U32.AND P2, PT, R3.reuse, R58, PT ;  /* 0x0000003a0300720c */ /* 0x040fe20003f44070 */
[----:B------:R-:W-:Y:S01]  /*1040*/  IMAD R94, R3, R4, R94 ;  /* 0x00000004035e7224 */ /* 0x000fe200078e025e */
[----:B------:R-:W-:Y:S01]  /*1050*/  LOP3.LUT R37, R61, 0x58, RZ, 0xfc, !PT ;  /* 0x000000583d257812 */ /* 0x000fe200078efcff */
[--C-:B------:R-:W-:Y:S01]  /*1060*/  @!P5 IMAD.IADD R88, R88, 0x1, -R3.reuse ;  /* 0x000000015858d824 */ /* 0x100fe200078e0a03 */
[C---:B------:R-:W-:Y:S01]  /*1070*/  ISETP.GT.U32.AND P5, PT, R3.reuse, R55, PT ;  /* 0x000000370300720c */ /* 0x040fe20003fa4070 */
[----:B------:R-:W-:Y:S01]  /*1080*/  @!P6 IMAD.IADD R96, R96, 0x1, -R3 ;  /* 0x000000016060e824 */ /* 0x000fe200078e0a03 */
[----:B------:R-:W-:Y:S01]  /*1090*/  ISETP.GT.U32.AND P6, PT, R3, R94, PT ;  /* 0x0000005e0300720c */ /* 0x000fe20003fc4070 */
[----:B------:R-:W-:Y:S01]  /*10a0*/  IMAD.HI.U32 R4, R0, R59, RZ ;  /* 0x0000003b00047227 */ /* 0x000fe200078e00ff */
[----:B------:R-:W-:-:S02]  /*10b0*/  LOP3.LUT R33, R61, 0x5c, RZ, 0xfc, !PT ;  /* 0x0000005c3d217812 */ /* 0x000fc400078efcff */
[----:B------:R-:W-:Y:S01]  /*10c0*/  IABS R32, R27 ;  /* 0x0000001b00207213 */ /* 0x000fe20000000000 */
[--C-:B------:R-:W-:Y:S01]  /*10d0*/  @!P4 IMAD.IADD R95, R95, 0x1, -R3.reuse ;  /* 0x000000015f5fc824 */ /* 0x100fe200078e0a03 */
[----:B------:R-:W-:Y:S01]  /*10e0*/  IABS R44, R37 ;  /* 0x00000025002c7213 */ /* 0x000fe20000000000 */
[--C-:B------:R-:W-:Y:S01]  /*10f0*/  @!P2 IMAD.IADD R58, R58, 0x1, -R3.reuse ;  /* 0x000000013a3aa824 */ /* 0x100fe200078e0a03 */
[----:B------:R-:W-:Y:S01]  /*1100*/  ISETP.GE.AND P2, PT, R15, RZ, PT ;  /* 0x000000ff0f00720c */ /* 0x000fe20003f46270 */
[----:B------:R-:W-:Y:S01]  /*1110*/  IMAD.MOV R4, RZ, RZ, -R4 ;  /* 0x000000ffff047224 */ /* 0x000fe200078e0a04 */
[----:B------:R-:W-:Y:S01]  /*1120*/  LOP3.LUT R15, R61, 0x44, RZ, 0xfc, !PT ;  /* 0x000000443d0f7812 */ /* 0x000fe200078efcff */
[--C-:B------:R-:W-:Y:S01]  /*1130*/  @!P5 IMAD.IADD R55, R55, 0x1, -R3.reuse ;  /* 0x000000013737d824 */ /* 0x100fe200078e0a03 */
[C---:B------:R-:W-:Y:S01]  /*1140*/  ISETP.GT.U32.AND P5, PT, R3.reuse, R95, PT ;  /* 0x0000005f0300720c */ /* 0x040fe20003fa4070 */
[----:B------:R-:W-:Y:S01]  /*1150*/  @!P6 IMAD.IADD R94, R94, 0x1, -R3 ;  /* 0x000000015e5ee824 */ /* 0x000fe200078e0a03 */
[C---:B------:R-:W-:Y:S01]  /*1160*/  ISETP.GT.U32.AND P6, PT, R3.reuse, R58, PT ;  /* 0x0000003a0300720c */ /* 0x040fe20003fc4070 */
[----:B------:R-:W-:Y:S01]  /*1170*/  IMAD R59, R3, R4, R59 ;  /* 0x00000004033b7224 */ /* 0x000fe200078e023b */
[----:B------:R-:W-:Y:S01]  /*1180*/  IABS R103, R15 ;  /* 0x0000000f00677213 */ /* 0x000fe20000000000 */
[----:B------:R-:W-:Y:S01]  /*1190*/  IMAD.HI.U32 R4, R0, R111, RZ ;  /* 0x0000006f00047227 */ /* 0x000fe200078e00ff */
[----:B------:R-:W-:-:S02]  /*11a0*/  IABS R36, R33 ;  /* 0x0000002100247213 */ /* 0x000fc40000000000 */
[C---:B------:R-:W-:Y:S01]  /*11b0*/  LOP3.LUT R35, R61.reuse, 0x60, RZ, 0xfc, !PT ;  /* 0x000000603d237812 */ /* 0x040fe200078efcff */
[----:B------:R-:W-:Y:S01]  /*11c0*/  IMAD.MOV R4, RZ, RZ, -R4 ;  /* 0x000000ffff047224 */ /* 0x000fe200078e0a04 */
[----:B------:R-:W-:Y:S01]  /*11d0*/  ISETP.GE.AND P4, PT, R10, RZ, PT ;  /* 0x000000ff0a00720c */ /* 0x000fe20003f86270 */
[----:B------:R-:W-:Y:S01]  /*11e0*/  IMAD.HI.U32 R6, R0, R109, RZ ;  /* 0x0000006d00067227 */ /* 0x000fe200078e00ff */
[----:B------:R-:W-:Y:S02]  /*11f0*/  IABS R38, R35 ;  /* 0x0000002300267213 */ /* 0x000fe40000000000 */
[----:B------:R-:W-:Y:S01]  /*1200*/  LOP3.LUT R39, R61, 0x64, RZ, 0xfc, !PT ;  /* 0x000000643d277812 */ /* 0x000fe200078efcff */
        /* <DEDUP_REMOVED lines=8> */
[C---:B------:R-:W-:Y:S01]  /*1290*/  LOP3.LUT R71, R61.reuse, 0x70, RZ, 0xfc, !PT ;  /* 0x000000703d477812 */ /* 0x040fe200078efcff */
[----:B------:R-:W-:Y:S01]  /*12a0*/  IMAD.MOV R4, RZ, RZ, -R4 ;  /* 0x000000ffff047224 */ /* 0x000fe200078e0a04 */
[----:B------:R-:W-:Y:S01]  /*12b0*/  LOP3.LUT R67, R61, 0x74, RZ, 0xfc, !PT ;  /* 0x000000743d437812 */ /* 0x000fe200078efcff */
[----:B------:R-:W-:Y:S01]  /*12c0*/  IMAD.MOV R6, RZ, RZ, -R6 ;  /* 0x000000ffff067224 */ /* 0x000fe200078e0a06 */
[----:B------:R-:W-:Y:S01]  /*12d0*/  IABS R40, R39 ;  /* 0x0000002700287213 */ /* 0x000fe20000000000 */
[----:B------:R-:W-:Y:S01]  /*12e0*/  IMAD R62, R3, R4, R62 ;  /* 0x00000004033e7224 */ /* 0x000fe200078e023e */
[----:B------:R-:W-:Y:S01]  /*12f0*/  IABS R42, R41 ;  /* 0x00000029002a7213 */ /* 0x000fe20000000000 */
[--C-:B------:R-:W-:Y:S01]  /*1300*/  @!P5 IMAD.IADD R59, R59, 0x1, -R3.reuse ;  /* 0x000000013b3bd824 */ /* 0x100fe200078e0a03 */
[----:B------:R-:W-:Y:S01]  /*1310*/  IABS R47, R45 ;  /* 0x0000002d002f7213 */ /* 0x000fe20000000000 */
[----:B------:R-:W-:Y:S01]  /*1320*/  @!P6 IMAD.IADD R111, R111, 0x1, -R3 ;  /* 0x000000016f6fe824 */ /* 0x000fe200078e0a03 */
[----:B------:R-:W-:Y:S01]  /*1330*/  IABS R46, R71 ;  /* 0x00000047002e7213 */ /* 0x000fe20000000000 */
[C---:B------:R-:W-:Y:S01]  /*1340*/  IMAD R109, R3.reuse, R6, R109 ;  /* 0x00000006036d7224 */ /* 0x040fe200078e026d */
[C---:B------:R-:W-:Y:S01]  /*1350*/  ISETP.GT.U32.AND P5, PT, R3.reuse, R59, PT ;  /* 0x0000003b0300720c */ /* 0x040fe20003fa4070 */
[----:B------:R-:W-:Y:S01]  /*1360*/  IMAD.HI.U32 R7, R0, R63, RZ ;  /* 0x0000003f00077227 */ /* 0x000fe200078e00ff */
[----:B------:R-:W-:-:S02]  /*1370*/  ISETP.GT.U32.AND P6, PT, R3, R111, PT ;  /* 0x0000006f0300720c */ /* 0x000fc40003fc4070 */
[----:B------:R-:W-:Y:S01]  /*1380*/  IABS R56, R67 ;  /* 0x0000004300387213 */ /* 0x000fe20000000000 */
[----:B------:R-:W-:-:S04]  /*1390*/  IMAD.HI.U32 R4, R0, R100, RZ ;  /* 0x0000006400047227 */ /* 0x000fc800078e00ff */
[----:B------:R-:W-:Y:S02]  /*13a0*/  IMAD.MOV R8, RZ, RZ, -R7 ;  /* 0x000000ffff087224 */ /* 0x000fe400078e0a07 */
[----:B------:R-:W-:Y:S02]  /*13b0*/  IMAD.MOV R4, RZ, RZ, -R4 ;  /* 0x000000ffff047224 */ /* 0x000fe400078e0a04 */
[--C-:B------:R-:W-:Y:S01]  /*13c0*/  @!P5 IMAD.IADD R59, R59, 0x1, -R3.reuse ;  /* 0x000000013b3bd824 */ /* 0x100fe200078e0a03 */
[----:B------:R-:W-:Y:S01]  /*13d0*/  ISETP.GT.U32.AND P5, PT, R3, R62, PT ;  /* 0x0000003e0300720c */ /* 0x000fe20003fa4070 */
[----:B------:R-:W-:Y:S01]  /*13e0*/  @!P6 IMAD.IADD R111, R111, 0x1, -R3 ;  /* 0x000000016f6fe824 */ /* 0x000fe200078e0a03 */
[C---:B------:R-:W-:Y:S01]  /*13f0*/  ISETP.GT.U32.AND P6, PT, R3.reuse, R109, PT ;  /* 0x0000006d0300720c */ /* 0x040fe20003fc4070 */
[C---:B------:R-:W-:Y:S02]  /*1400*/  IMAD R63, R3.reuse, R8, R63 ;  /* 0x00000008033f7224 */ /* 0x040fe400078e023f */
[----:B------:R-:W-:-:S02]  /*1410*/  IMAD R100, R3, R4, R100 ;  /* 0x0000000403647224 */ /* 0x000fc400078e0264 */
[----:B------:R-:W-:Y:S01]  /*1420*/  @!P2 IMAD.MOV R101, RZ, RZ, -R101 ;  /* 0x000000ffff65a224 */ /* 0x000fe200078e0a65 */
[----:B------:R-:W-:Y:S01]  /*1430*/  ISETP.GE.AND P2, PT, R13, RZ, PT ;  /* 0x000000ff0d00720c */ /* 0x000fe20003f46270 */
[--C-:B------:R-:W-:Y:S01]  /*1440*/  @!P0 IMAD.IADD R49, R49, 0x1, -R3.reuse ;  /* 0x0000000131318824 */ /* 0x100fe200078e0a03 */
[C---:B------:R-:W-:Y:S01]  /*1450*/  LOP3.LUT R13, R61.reuse, 0x3c, RZ, 0xfc, !PT ;  /* 0x0000003c3d0d7812 */ /* 0x040fe200078efcff */
[----:B------:R-:W-:Y:S01]  /*1460*/  IMAD.HI.U32 R6, R0, R64, RZ ;  /* 0x0000004000067227 */ /* 0x000fe200078e00ff */
[----:B------:R-:W-:Y:S02]  /*1470*/  ISETP.GE.AND P0, PT, R61, RZ, PT ;  /* 0x000000ff3d00720c */ /* 0x000fe40003f06270 */
[----:B------:R-:W-:Y:S01]  /*1480*/  IABS R102, R13 ;  /* 0x0000000d00667213 */ /* 0x000fe20000000000 */
[--C-:B------:R-:W-:Y:S02]  /*1490*/  @!P5 IMAD.IADD R62, R62, 0x1, -R3.reuse ;  /* 0x000000013e3ed824 */ /* 0x100fe400078e0a03 */
[----:B------:R-:W-:-:S02]  /*14a0*/  @!P6 IMAD.IADD R109, R109, 0x1, -R3 ;  /* 0x000000016d6de824 */ /* 0x000fc400078e0a03 */
[----:B------:R-:W-:Y:S01]  /*14b0*/  IMAD.HI.U32 R7, R0, R102, RZ ;  /* 0x0000006600077227 */ /* 0x000fe200078e00ff */
[C---:B------:R-:W-:Y:S02]  /*14c0*/  ISETP.GT.U32.AND P5, PT, R3.reuse, R62, PT ;  /* 0x0000003e0300720c */ /* 0x040fe40003fa4070 */
[C---:B------:R-:W-:Y:S01]  /*14d0*/  ISETP.GT.U32.AND P6, PT, R3.reuse, R109, PT ;  /* 0x0000006d0300720c */ /* 0x040fe20003fc4070 */
[----:B------:R-:W-:Y:S02]  /*14e0*/  IMAD.MOV R6, RZ, RZ, -R6 ;  /* 0x000000ffff067224 */ /* 0x000fe400078e0a06 */
[----:B------:R-:W-:Y:S02]  /*14f0*/  IMAD.MOV R7, RZ, RZ, -R7 ;  /* 0x000000ffff077224 */ /* 0x000fe400078e0a07 */
[----:B------:R-:W-:Y:S01]  /*1500*/  @!P0 IMAD.MOV R48, RZ, RZ, -R48 ;  /* 0x000000ffff308224 */ /* 0x000fe200078e0a30 */
[C---:B------:R-:W-:Y:S01]  /*1510*/  ISETP.GT.U32.AND P0, PT, R3.reuse, R94, PT ;  /* 0x0000005e0300720c */ /* 0x040fe20003f04070 */
[----:B------:R-:W-:-:S02]  /*1520*/  IMAD R64, R3, R6, R64 ;  /* 0x0000000603407224 */ /* 0x000fc400078e0240 */
[C---:B------:R-:W-:Y:S02]  /*1530*/  IMAD R102, R3.reuse, R7, R102 ;  /* 0x0000000703667224 */ /* 0x040fe400078e0266 */
[--C-:B------:R-:W-:Y:S01]  /*1540*/  @!P5 IMAD.IADD R62, R62, 0x1, -R3.reuse ;  /* 0x000000013e3ed824 */ /* 0x100fe200078e0a03 */
[----:B------:R-:W-:Y:S01]  /*1550*/  ISETP.GT.U32.AND P5, PT, R3, R63, PT ;  /* 0x0000003f0300720c */ /* 0x000fe20003fa4070 */
[----:B------:R-:W-:Y:S01]  /*1560*/  @!P6 IMAD.IADD R109, R109, 0x1, -R3 ;  /* 0x000000016d6de824 */ /* 0x000fe200078e0a03 */
[----:B------:R-:W-:Y:S01]  /*1570*/  ISETP.GT.U32.AND P6, PT, R3, R100, PT ;  /* 0x000000640300720c */ /* 0x000fe20003fc4070 */
[----:B------:R-:W-:-:S04]  /*1580*/  IMAD.HI.U32 R4, R0, R103, RZ ;  /* 0x0000006700047227 */ /* 0x000fc800078e00ff */
[--C-:B------:R-:W-:Y:S01]  /*1590*/  @!P0 IMAD.IADD R94, R94, 0x1, -R3.reuse ;  /* 0x000000015e5e8824 */ /* 0x100fe200078e0a03 */
[----:B------:R-:W-:Y:S01]  /*15a0*/  ISETP.GE.AND P0, PT, R11, RZ, PT ;  /* 0x000000ff0b00720c */ /* 0x000fe20003f06270 */
[----:B------:R-:W-:Y:S01]  /*15b0*/  IMAD.MOV R4, RZ, RZ, -R4 ;  /* 0x000000ffff047224 */ /* 0x000fe200078e0a04 */
[C---:B------:R-:W-:Y:S01]  /*15c0*/  LOP3.LUT R11, R61.reuse, 0x40, RZ, 0xfc, !PT ;  /* 0x000000403d0b7812 */ /* 0x040fe200078efcff */
[----:B------:R-:W-:Y:S01]  /*15d0*/  IMAD.HI.U32 R6, R0, R66, RZ ;  /* 0x0000004200067227 */ /* 0x000fe200078e00ff */
[----:B------:R-:W-:Y:S02]  /*15e0*/  LOP3.LUT R61, R61, 0x78, RZ, 0xfc, !PT ;  /* 0x000000783d3d7812 */ /* 0x000fe400078efcff */
[----:B------:R-:W-:Y:S01]  /*15f0*/  IABS R65, R11 ;  /* 0x0000000b00417213 */ /* 0x000fe20000000000 */
[--C-:B------:R-:W-:Y:S01]  /*1600*/  @!P5 IMAD.IADD R63, R63, 0x1, -R3.reuse ;  /* 0x000000013f3fd824 */ /* 0x100fe200078e0a03 */
[----:B------:R-:W-:Y:S01]  /*1610*/  IABS R60, R61 ;  /* 0x0000003d003c7213 */ /* 0x000fe20000000000 */
[----:B------:R-:W-:-:S02]  /*1620*/  @!P6 IMAD.IADD R100, R100, 0x1, -R3 ;  /* 0x000000016464e824 */ /* 0x000fc400078e0a03 */
[----:B------:R-:W-:Y:S01]  /*1630*/  IMAD.HI.U32 R8, R0, R65, RZ ;  /* 0x0000004100087227 */ /* 0x000fe200078e00ff */
[C---:B------:R-:W-:Y:S02]  /*1640*/  ISETP.GT.U32.AND P5, PT, R3.reuse, R63, PT ;  /* 0x0000003f0300720c */ /* 0x040fe40003fa4070 */
[C---:B------:R-:W-:Y:S01]  /*1650*/  ISETP.GT.U32.AND P6, PT, R3.reuse, R100, PT ;  /* 0x000000640300720c */ /* 0x040fe20003fc4070 */
[----:B------:R-:W-:Y:S02]  /*1660*/  IMAD.MOV R8, RZ, RZ, -R8 ;  /* 0x000000ffff087224 */ /* 0x000fe400078e0a08 */
[C---:B------:R-:W-:Y:S02]  /*1670*/  IMAD R103, R3.reuse, R4, R103 ;  /* 0x0000000403677224 */ /* 0x040fe400078e0267 */
[----:B------:R-:W-:Y:S02]  /*1680*/  IMAD R65, R3, R8, R65 ;  /* 0x0000000803417224 */ /* 0x000fe400078e0241 */
[----:B------:R-:W-:-:S02]  /*1690*/  IMAD.MOV R6, RZ, RZ, -R6 ;  /* 0x000000ffff067224 */ /* 0x000fc400078e0a06 */
[----:B------:R-:W-:Y:S02]  /*16a0*/  @!P3 IMAD.MOV R88, RZ, RZ, -R88 ;  /* 0x000000ffff58b224 */ /* 0x000fe400078e0a58 */
[--C-:B------:R-:W-:Y:S01]  /*16b0*/  @!P5 IMAD.IADD R63, R63, 0x1, -R3.reuse ;  /* 0x000000013f3fd824 */ /* 0x100fe200078e0a03 */
[C---:B------:R-:W-:Y:S01]  /*16c0*/  ISETP.GT.U32.AND P5, PT, R3.reuse, R64, PT ;  /* 0x000000400300720c */ /* 0x040fe20003fa4070 */
[----:B------:R-:W-:Y:S01]  /*16d0*/  @!P6 IMAD.IADD R100, R100, 0x1, -R3 ;  /* 0x000000016464e824 */ /* 0x000fe200078e0a03 */
[C---:B------:R-:W-:Y:S01]  /*16e0*/  ISETP.GT.U32.AND P6, PT, R3.reuse, R102, PT ;  /* 0x000000660300720c */ /* 0x040fe20003fc4070 */
[----:B------:R-:W-:Y:S02]  /*16f0*/  IMAD R66, R3, R6, R66 ;  /* 0x0000000603427224 */ /* 0x000fe400078e0242 */
[----:B------:R-:W-:-:S04]  /*1700*/  IMAD.HI.U32 R7, R0, R104, RZ ;  /* 0x0000006800077227 */ /* 0x000fc800078e00ff */
[----:B------:R-:W-:-:S04]  /*1710*/  IMAD.HI.U32 R8, R0, R70, RZ ;  /* 0x0000004600087227 */ /* 0x000fc800078e00ff */
[--C-:B------:R-:W-:Y:S02]  /*1720*/  @!P5 IMAD.IADD R64, R64, 0x1, -R3.reuse ;  /* 0x000000014040d824 */ /* 0x100fe400078e0a03 */
[----:B------:R-:W-:Y:S02]  /*1730*/  @!P6 IMAD.IADD R102, R102, 0x1, -R3 ;  /* 0x000000016666e824 */ /* 0x000fe400078e0a03 */
[----:B------:R-:W-:Y:S01]  /*1740*/  IMAD.MOV R7, RZ, RZ, -R7 ;  /* 0x000000ffff077224 */ /* 0x000fe200078e0a07 */
[C---:B------:R-:W-:Y:S01]  /*1750*/  ISETP.GT.U32.AND P5, PT, R3.reuse, R64, PT ;  /* 0x000000400300720c */ /* 0x040fe20003fa4070 */
[----:B------:R-:W-:Y:S01]  /*1760*/  IMAD.MOV R8, RZ, RZ, -R8 ;  /* 0x000000ffff087224 */ /* 0x000fe200078e0a08 */
[C---:B------:R-:W-:Y:S01]  /*1770*/  ISETP.GT.U32.AND P6, PT, R3.reuse, R102, PT ;  /* 0x000000660300720c */ /* 0x040fe20003fc4070 */
[C---:B------:R-:W-:Y:S02]  /*1780*/  IMAD R104, R3.reuse, R7, R104 ;  /* 0x0000000703687224 */ /* 0x040fe400078e0268 */
[----:B------:R-:W-:-:S02]  /*1790*/  IMAD R70, R3, R8, R70 ;  /* 0x0000000803467224 */ /* 0x000fc400078e0246 */
[----:B------:R-:W-:-:S04]  /*17a0*/  IMAD.HI.U32 R4, R0, R32, RZ ;  /* 0x0000002000047227 */ /* 0x000fc800078e00ff */
[----:B------:R-:W-:-:S04]  /*17b0*/  IMAD.HI.U32 R6, R0, R44, RZ ;  /* 0x0000002c00067227 */ /* 0x000fc800078e00ff */
[--C-:B------:R-:W-:Y:S01]  /*17c0*/  @!P5 IMAD.IADD R64, R64, 0x1, -R3.reuse ;  /* 0x000000014040d824 */ /* 0x100fe200078e0a03 */
[C---:B------:R-:W-:Y:S01]  /*17d0*/  ISETP.GT.U32.AND P5, PT, R3.reuse, R65, PT ;  /* 0x000000410300720c */ /* 0x040fe20003fa4070 */
[----:B------:R-:W-:Y:S01]  /*17e0*/  @!P6 IMAD.IADD R102, R102, 0x1, -R3 ;  /* 0x000000016666e824 */ /* 0x000fe200078e0a03 */
[----:B------:R-:W-:Y:S01]  /*17f0*/  ISETP.GT.U32.AND P6, PT, R3, R103, PT ;  /* 0x000000670300720c */ /* 0x000fe20003fc4070 */
[----:B------:R-:W-:-:S04]  /*1800*/  IMAD.HI.U32 R7, R0, R36, RZ ;  /* 0x0000002400077227 */ /* 0x000fc800078e00ff */
[----:B------:R-:W-:Y:S02]  /*1810*/  IMAD.MOV R4, RZ, RZ, -R4 ;  /* 0x000000ffff047224 */ /* 0x000fe400078e0a04 */
[----:B------:R-:W-:Y:S02]  /*1820*/  IMAD.MOV R6, RZ, RZ, -R6 ;  /* 0x000000ffff067224 */ /* 0x000fe400078e0a06 */
[----:B------:R-:W-:Y:S02]  /*1830*/  IMAD.MOV R7, RZ, RZ, -R7 ;  /* 0x000000ffff077224 */ /* 0x000fe400078e0a07 */
[--C-:B------:R-:W-:Y:S01]  /*1840*/  @!P5 IMAD.IADD R65, R65, 0x1, -R3.reuse ;  /* 0x000000014141d824 */ /* 0x100fe200078e0a03 */
[----:B------:R-:W-:Y:S01]  /*1850*/  ISETP.GT.U32.AND P5, PT, R3, R66, PT ;  /* 0x000000420300720c */ /* 0x000fe20003fa4070 */
[----:B------:R-:W-:Y:S02]  /*1860*/  @!P6 IMAD.IADD R103, R103, 0x1, -R3 ;  /* 0x000000016767e824 */ /* 0x000fe400078e0a03 */
[C---:B------:R-:W-:Y:S01]  /*1870*/  IMAD R32, R3.reuse, R4, R32 ;  /* 0x0000000403207224 */ /* 0x040fe200078e0220 */
[C---:B------:R-:W-:Y:S01]  /*1880*/  ISETP.GT.U32.AND P6, PT, R3.reuse, R65, PT ;  /* 0x000000410300720c */ /* 0x040fe20003fc4070 */
[C---:B------:R-:W-:Y:S01]  /*1890*/  IMAD R44, R3.reuse, R6, R44 ;  /* 0x00000006032c7224 */ /* 0x040fe200078e022c */
[C---:B------:R-:W-:Y:S01]  /*18a0*/  ISETP.GT.U32.AND P3, PT, R3.reuse, R103, PT ;  /* 0x000000670300720c */ /* 0x040fe20003f64070 */
[----:B------:R-:W-:-:S02]  /*18b0*/  IMAD R36, R3, R7, R36 ;  /* 0x0000000703247224 */ /* 0x000fc400078e0224 */
[----:B------:R-:W-:-:S04]  /*18c0*/  IMAD.HI.U32 R8, R0, R38, RZ ;  /* 0x0000002600087227 */ /* 0x000fc800078e00ff */
[--C-:B------:R-:W-:Y:S02]  /*18d0*/  @!P5 IMAD.IADD R66, R66, 0x1, -R3.reuse ;  /* 0x000000014242d824 */ /* 0x100fe400078e0a03 */
[----:B------:R-:W-:Y:S02]  /*18e0*/  IMAD.MOV R8, RZ, RZ, -R8 ;  /* 0x000000ffff087224 */ /* 0x000fe400078e0a08 */
[--C-:B------:R-:W-:Y:S01]  /*18f0*/  @!P6 IMAD.IADD R65, R65, 0x1, -R3.reuse ;  /* 0x000000014141e824 */ /* 0x100fe200078e0a03 */
[----:B------:R-:W-:Y:S01]  /*1900*/  ISETP.GT.U32.AND P5, PT, R3, R66, PT ;  /* 0x000000420300720c */ /* 0x000fe20003fa4070 */
[----:B------:R-:W-:Y:S01]  /*1910*/  @!P3 IMAD.IADD R103, R103, 0x1, -R3 ;  /* 0x000000016767b824 */ /* 0x000fe200078e0a03 */
[C---:B------:R-:W-:Y:S01]  /*1920*/  ISETP.GT.U32.AND P6, PT, R3.reuse, R104, PT ;  /* 0x000000680300720c */ /* 0x040fe20003fc4070 */
[C---:B------:R-:W-:Y:S01]  /*1930*/  IMAD R38, R3.reuse, R8, R38 ;  /* 0x0000000803267224 */ /* 0x040fe200078e0226 */
[----:B------:R-:W-:Y:S01]  /*1940*/  ISETP.GT.U32.AND P3, PT, R3, R70, PT ;  /* 0x000000460300720c */ /* 0x000fe20003f64070 */
[----:B------:R-:W-:-:S04]  /*1950*/  IMAD.HI.U32 R4, R0, R40, RZ ;  /* 0x0000002800047227 */ /* 0x000fc800078e00ff */
[----:B------:R-:W-:Y:S02]  /*1960*/  @!P0 IMAD.MOV R96, RZ, RZ, -R96 ;  /* 0x000000ffff608224 */ /* 0x000fe400078e0a60 */
[----:B------:R-:W-:Y:S02]  /*1970*/  @!P4 IMAD.MOV R49, RZ, RZ, -R49 ;  /* 0x000000ffff31c224 */ /* 0x000fe400078e0a31 */
[--C-:B------:R-:W-:Y:S01]  /*1980*/  @!P5 IMAD.IADD R66, R66, 0x1, -R3.reuse ;  /* 0x000000014242d824 */ /* 0x100fe200078e0a03 */
[C---:B------:R-:W-:Y:S01]  /*1990*/  ISETP.GT.U32.AND P5, PT, R3.reuse, R32, PT ;  /* 0x000000200300720c */ /* 0x040fe20003fa4070 */
[--C-:B------:R-:W-:Y:S01]  /*19a0*/  @!P6 IMAD.IADD R104, R104, 0x1, -R3.reuse ;  /* 0x000000016868e824 */ /* 0x100fe200078e0a03 */
[C---:B------:R-:W-:Y:S01]  /*19b0*/  ISETP.GT.U32.AND P6, PT, R3.reuse, R44, PT ;  /* 0x0000002c0300720c */ /* 0x040fe20003fc4070 */
[----:B------:R-:W-:Y:S01]  /*19c0*/  @!P3 IMAD.IADD R70, R70, 0x1, -R3 ;  /* 0x000000014646b824 */ /* 0x000fe200078e0a03 */
[----:B------:R-:W-:Y:S01]  /*19d0*/  ISETP.GT.U32.AND P3, PT, R3, R36, PT ;  /* 0x000000240300720c */ /* 0x000fe20003f64070 */
[----:B------:R-:W-:-:S02]  /*19e0*/  @!P2 IMAD.MOV R55, RZ, RZ, -R55 ;  /* 0x000000ffff37a224 */ /* 0x000fc400078e0a37 */
[----:B------:R-:W-:Y:S01]  /*19f0*/  IMAD.HI.U32 R6, R0, R42, RZ ;  /* 0x0000002a00067227 */ /* 0x000fe200078e00ff */
[----:B------:R-:W-:-:S03]  /*1a00*/  ISETP.GT.U32.AND P0, PT, R3, R70, PT ;  /* 0x000000460300720c */ /* 0x000fc60003f04070 */
[----:B------:R-:W-:-:S04]  /*1a10*/  IMAD.HI.U32 R7, R0, R47, RZ ;  /* 0x0000002f00077227 */ /* 0x000fc800078e00ff */
[--C-:B------:R-:W-:Y:S01]  /*1a20*/  @!P5 IMAD.IADD R32, R32, 0x1, -R3.reuse ;  /* 0x000000012020d824 */ /* 0x100fe200078e0a03 */
[C---:B------:R-:W-:Y:S01]  /*1a30*/  ISETP.GT.U32.AND P5, PT, R3.reuse, R38, PT ;  /* 0x000000260300720c */ /* 0x040fe20003fa4070 */
[--C-:B------:R-:W-:Y:S01]  /*1a40*/  @!P6 IMAD.IADD R44, R44, 0x1, -R3.reuse ;  /* 0x000000012c2ce824 */ /* 0x100fe200078e0a03 */
[C---:B------:R-:W-:Y:S01]  /*1a50*/  ISETP.GT.U32.AND P6, PT, R3.reuse, R104, PT ;  /* 0x000000680300720c */ /* 0x040fe20003fc4070 */
[----:B------:R-:W-:Y:S01]  /*1a60*/  @!P3 IMAD.IADD R36, R36, 0x1, -R3 ;  /* 0x000000012424b824 */ /* 0x000fe200078e0a03 */
[C---:B------:R-:W-:Y:S01]  /*1a70*/  ISETP.GT.U32.AND P4, PT, R3.reuse, R32, PT ;  /* 0x000000200300720c */ /* 0x040fe20003f84070 */
[C---:B------:R-:W-:Y:S01]  /*1a80*/  IMAD.HI.U32 R8, R0.reuse, R46, RZ ;  /* 0x0000002e00087227 */ /* 0x040fe200078e00ff */
[C---:B------:R-:W-:Y:S02]  /*1a90*/  ISETP.GT.U32.AND P3, PT, R3.reuse, R44, PT ;  /* 0x0000002c0300720c */ /* 0x040fe40003f64070 */
[----:B------:R-:W-:Y:S01]  /*1aa0*/  ISETP.GT.U32.AND P2, PT, R3, R36, PT ;  /* 0x000000240300720c */ /* 0x000fe20003f44070 */
[----:B------:R-:W-:-:S04]  /*1ab0*/  IMAD.HI.U32 R9, R0, R56, RZ ;  /* 0x0000003800097227 */ /* 0x000fc800078e00ff */
[----:B------:R-:W-:Y:S02]  /*1ac0*/  IMAD.MOV R4, RZ, RZ, -R4 ;  /* 0x000000ffff047224 */ /* 0x000fe400078e0a04 */
[----:B------:R-:W-:Y:S02]  /*1ad0*/  IMAD.MOV R6, RZ, RZ, -R6 ;  /* 0x000000ffff067224 */ /* 0x000fe400078e0a06 */
[----:B------:R-:W-:Y:S02]  /*1ae0*/  IMAD.MOV R10, RZ, RZ, -R7 ;  /* 0x000000ffff0a7224 */ /* 0x000fe400078e0a07 */
[----:B------:R-:W-:Y:S02]  /*1af0*/  IMAD R40, R3, R4, R40 ;  /* 0x0000000403287224 */ /* 0x000fe400078e0228 */
[----:B------:R-:W-:Y:S01]  /*1b00*/  IMAD.MOV R8, RZ, RZ, -R8 ;  /* 0x000000ffff087224 */ /* 0x000fe200078e0a08 */
[----:B------:R-:W2:Y:S01]  /*1b10*/  LDS R4, [UR15] ;  /* 0x0000000fff047984 */ /* 0x000ea20008000800 */
[----:B------:R-:W-:-:S02]  /*1b20*/  IMAD.MOV R9, RZ, RZ, -R9 ;  /* 0x000000ffff097224 */ /* 0x000fc400078e0a09 */
[C---:B------:R-:W-:Y:S02]  /*1b30*/  IMAD R42, R3.reuse, R6, R42 ;  /* 0x00000006032a7224 */ /* 0x040fe400078e022a */
[C---:B------:R-:W-:Y:S02]  /*1b40*/  IMAD R47, R3.reuse, R10, R47 ;  /* 0x0000000a032f7224 */ /* 0x040fe400078e022f */
[C---:B------:R-:W-:Y:S02]  /*1b50*/  IMAD R46, R3.reuse, R8, R46 ;  /* 0x00000008032e7224 */ /* 0x040fe400078e022e */
[C---:B------:R-:W-:Y:S02]  /*1b60*/  IMAD R56, R3.reuse, R9, R56 ;  /* 0x0000000903387224 */ /* 0x040fe400078e0238 */
[--C-:B------:R-:W-:Y:S02]  /*1b70*/  @!P5 IMAD.IADD R38, R38, 0x1, -R3.reuse ;  /* 0x000000012626d824 */ /* 0x100fe400078e0a03 */
[----:B------:R-:W-:Y:S01]  /*1b80*/  @!P6 IMAD.IADD R104, R104, 0x1, -R3 ;  /* 0x000000016868e824 */ /* 0x000fe200078e0a03 */
[C---:B------:R-:W-:Y:S01]  /*1b90*/  ISETP.GT.U32.AND P6, PT, R3.reuse, R40, PT ;  /* 0x000000280300720c */ /* 0x040fe20003fc4070 */
[----:B------:R-:W-:Y:S01]  /*1ba0*/  IMAD.HI.U32 R0, R0, R60, RZ ;  /* 0x0000003c00007227 */ /* 0x000fe200078e00ff */
[----:B------:R-:W-:-:S03]  /*1bb0*/  ISETP.GT.U32.AND P5, PT, R3, R38, PT ;  /* 0x000000260300720c */ /* 0x000fc60003fa4070 */
[--C-:B------:R-:W-:Y:S01]  /*1bc0*/  @!P0 IMAD.IADD R70, R70, 0x1, -R3.reuse ;  /* 0x0000000146468824 */ /* 0x100fe200078e0a03 */
[C---:B------:R-:W-:Y:S01]  /*1bd0*/  ISETP.GT.U32.AND P0, PT, R3.reuse, R42, PT ;  /* 0x0000002a0300720c */ /* 0x040fe20003f04070 */
[--C-:B------:R-:W-:Y:S01]  /*1be0*/  @!P4 IMAD.IADD R32, R32, 0x1, -R3.reuse ;  /* 0x000000012020c824 */ /* 0x100fe200078e0a03 */
[C---:B------:R-:W-:Y:S01]  /*1bf0*/  ISETP.GT.U32.AND P4, PT, R3.reuse, R47, PT ;  /* 0x0000002f0300720c */ /* 0x040fe20003f84070 */
[--C-:B------:R-:W-:Y:S01]  /*1c00*/  @!P3 IMAD.IADD R44, R44, 0x1, -R3.reuse ;  /* 0x000000012c2cb824 */ /* 0x100fe200078e0a03 */
[C---:B------:R-:W-:Y:S01]  /*1c10*/  ISETP.GT.U32.AND P3, PT, R3.reuse, R46, PT ;  /* 0x0000002e0300720c */ /* 0x040fe20003f64070 */
[--C-:B------:R-:W-:Y:S01]  /*1c20*/  @!P2 IMAD.IADD R36, R36, 0x1, -R3.reuse ;  /* 0x000000012424a824 */ /* 0x100fe200078e0a03 */
[----:B------:R-:W-:Y:S01]  /*1c30*/  ISETP.GT.U32.AND P2, PT, R3, R56, PT ;  /* 0x000000380300720c */ /* 0x000fe20003f44070 */
[----:B------:R-:W-:Y:S02]  /*1c40*/  IMAD.MOV R0, RZ, RZ, -R0 ;  /* 0x000000ffff007224 */ /* 0x000fe400078e0a00 */
[----:B------:R-:W-:-:S02]  /*1c50*/  @!P6 IMAD.IADD R40, R40, 0x1, -R3 ;  /* 0x000000012828e824 */ /* 0x000fc400078e0a03 */
[C---:B------:R-:W-:Y:S02]  /*1c60*/  IMAD R60, R3.reuse, R0, R60 ;  /* 0x00000000033c7224 */ /* 0x040fe400078e023c */
[--C-:B------:R-:W-:Y:S01]  /*1c70*/  @!P0 IMAD.IADD R42, R42, 0x1, -R3.reuse ;  /* 0x000000012a2a8824 */ /* 0x100fe200078e0a03 */
[----:B------:R-:W-:Y:S01]  /*1c80*/  ISETP.GE.AND P0, PT, R14, RZ, PT ;  /* 0x000000ff0e00720c */ /* 0x000fe20003f06270 */
[--C-:B------:R-:W-:Y:S01]  /*1c90*/  @!P5 IMAD.IADD R38, R38, 0x1, -R3.reuse ;  /* 0x000000012626d824 */ /* 0x100fe200078e0a03 */
[----:B------:R-:W-:Y:S01]  /*1ca0*/  ISETP.GT.U32.AND P6, PT, R3, R60, PT ;  /* 0x0000003c0300720c */ /* 0x000fe20003fc4070 */
[--C-:B------:R-:W-:Y:S01]  /*1cb0*/  @!P4 IMAD.IADD R47, R47, 0x1, -R3.reuse ;  /* 0x000000012f2fc824 */ /* 0x100fe200078e0a03 */
[----:B------:R-:W-:Y:S01]  /*1cc0*/  ISETP.GE.AND P5, PT, R12, RZ, PT ;  /* 0x000000ff0c00720c */ /* 0x000fe20003fa6270 */
[--C-:B------:R-:W-:Y:S01]  /*1cd0*/  @!P3 IMAD.IADD R46, R46, 0x1, -R3.reuse ;  /* 0x000000012e2eb824 */ /* 0x100fe200078e0a03 */
[----:B------:R-:W-:Y:S01]  /*1ce0*/  ISETP.GE.AND P4, PT, R16, RZ, PT ;  /* 0x000000ff1000720c */ /* 0x000fe20003f86270 */
[--C-:B------:R-:W-:Y:S01]  /*1cf0*/  @!P2 IMAD.IADD R56, R56, 0x1, -R3.reuse ;  /* 0x000000013838a824 */ /* 0x100fe200078e0a03 */
[----:B------:R-:W-:Y:S01]  /*1d00*/  ISETP.GE.AND P3, PT, R22, RZ, PT ;  /* 0x000000ff1600720c */ /* 0x000fe20003f66270 */
[----:B------:R-:W-:Y:S01]  /*1d10*/  IMAD.SHL.U32 R0, R50, 0x200000, RZ ;  /* 0x0020000032007824 */ /* 0x000fe200078e00ff */
[----:B------:R-:W-:Y:S01]  /*1d20*/  ISETP.GE.AND P2, PT, R17, RZ, PT ;  /* 0x000000ff1100720c */ /* 0x000fe20003f46270 */
[----:B---3--:R-:W-:Y:S01]  /*1d30*/  IMAD R5, R5, UR4, RZ ;  /* 0x0000000405057c24 */ /* 0x008fe2000f8e02ff */
[----:B--2---:R-:W-:Y:S01]  /*1d40*/  R2UR UR18, R4 ;  /* 0x00000000041272ca */ /* 0x004fe200000e0000 */
[----:B------:R-:W-:Y:S01]  /*1d50*/  @!P0 IMAD.MOV R58, RZ, RZ, -R58 ;  /* 0x000000ffff3a8224 */ /* 0x000fe200078e0a3a */
[C---:B------:R-:W-:Y:S01]  /*1d60*/  ISETP.GT.U32.AND P0, PT, R3.reuse, R42, PT ;  /* 0x0000002a0300720c */ /* 0x040fe20003f04070 */
[----:B------:R-:W-:Y:S01]  /*1d70*/  @!P6 IMAD.IADD R60, R60, 0x1, -R3 ;  /* 0x000000013c3ce824 */ /* 0x000fe200078e0a03 */
[C---:B------:R-:W-:Y:S01]  /*1d80*/  ISETP.GT.U32.AND P6, PT, R3.reuse, R40, PT ;  /* 0x000000280300720c */ /* 0x040fe20003fc4070 */
[----:B------:R-:W-:Y:S01]  /*1d90*/  @!P5 IMAD.MOV R95, RZ, RZ, -R95 ;  /* 0x000000ffff5fd224 */ /* 0x000fe200078e0a5f */
[C---:B------:R-:W-:Y:S01]  /*1da0*/  ISETP.GT.U32.AND P5, PT, R3.reuse, R47, PT ;  /* 0x0000002f0300720c */ /* 0x040fe20003fa4070 */
[----:B------:R-:W-:Y:S01]  /*1db0*/  @!P4 IMAD.MOV R94, RZ, RZ, -R94 ;  /* 0x000000ffff5ec224 */ /* 0x000fe200078e0a5e */
[C---:B------:R-:W-:Y:S01]  /*1dc0*/  ISETP.GT.U32.AND P4, PT, R3.reuse, R46, PT ;  /* 0x0000002e0300720c */ /* 0x040fe20003f84070 */
[----:B------:R-:W-:Y:S01]  /*1dd0*/  @!P3 IMAD.MOV R59, RZ, RZ, -R59 ;  /* 0x000000ffff3bb224 */ /* 0x000fe200078e0a3b */
[C---:B------:R-:W-:Y:S01]  /*1de0*/  ISETP.GT.U32.AND P3, PT, R3.reuse, R56, PT ;  /* 0x000000380300720c */ /* 0x040fe20003f64070 */
[----:B------:R-:W-:Y:S01]  /*1df0*/  @!P2 IMAD.MOV R111, RZ, RZ, -R111 ;  /* 0x000000ffff6fa224 */ /* 0x000fe200078e0a6f */
[----:B------:R-:W-:Y:S01]  /*1e00*/  ISETP.GT.U32.AND P2, PT, R3, R60, PT ;  /* 0x0000003c0300720c */ /* 0x000fe20003f44070 */
[----:B------:R-:W-:Y:S01]  /*1e10*/  VIADD R4, R126, 0x1f ;  /* 0x0000001f7e047836 */ /* 0x000fe20000000000 */
[----:B------:R-:W-:Y:S01]  /*1e20*/  LOP3.LUT R0, R0, 0x600000, RZ, 0xc0, !PT ;  /* 0x0060000000007812 */ /* 0x000fe200078ec0ff */
[--C-:B------:R-:W-:Y:S01]  /*1e30*/  @!P0 IMAD.IADD R42, R42, 0x1, -R3.reuse ;  /* 0x000000012a2a8824 */ /* 0x100fe200078e0a03 */
[----:B------:R-:W-:Y:S01]  /*1e40*/  BAR.SYNC.DEFER_BLOCKING 0x0 ;  /* 0x0000000000007b1d */ /* 0x000fe20000010000 */
[--C-:B------:R-:W-:Y:S01]  /*1e50*/  @!P6 IMAD.IADD R40, R40, 0x1, -R3.reuse ;  /* 0x000000012828e824 */ /* 0x100fe200078e0a03 */
[----:B------:R-:W-:Y:S01]  /*1e60*/  ISETP.GE.AND P0, PT, R19, RZ, PT ;  /* 0x000000ff1300720c */ /* 0x000fe20003f06270 */
[--C-:B------:R-:W-:Y:S01]  /*1e70*/  @!P5 IMAD.IADD R47, R47, 0x1, -R3.reuse ;  /* 0x000000012f2fd824 */ /* 0x100fe200078e0a03 */
[----:B------:R-:W-:Y:S01]  /*1e80*/  ISETP.GE.AND P6, PT, R18, RZ, PT ;  /* 0x000000ff1200720c */ /* 0x000fe20003fc6270 */
[--C-:B------:R-:W-:Y:S01]  /*1e90*/  @!P4 IMAD.IADD R46, R46, 0x1, -R3.reuse ;  /* 0x000000012e2ec824 */ /* 0x100fe200078e0a03 */
[----:B------:R-:W-:Y:S01]  /*1ea0*/  R2UR UR12, R0 ;  /* 0x00000000000c72ca */ /* 0x000fe200000e0000 */
[--C-:B------:R-:W-:Y:S01]  /*1eb0*/  @!P3 IMAD.IADD R56, R56, 0x1, -R3.reuse ;  /* 0x000000013838b824 */ /* 0x100fe200078e0a03 */
[----:B------:R-:W-:Y:S01]  /*1ec0*/  LOP3.LUT R0, R69, 0x7f, RZ, 0xc0, !PT ;  /* 0x0000007f45007812 */ /* 0x000fe200078ec0ff */
[----:B------:R-:W-:Y:S01]  /*1ed0*/  @!P2 IMAD.IADD R60, R60, 0x1, -R3 ;  /* 0x000000013c3ca824 */ /* 0x000fe200078e0a03 */
[----:B------:R-:W-:-:S02]  /*1ee0*/  SHF.R.U32.HI R3, RZ, 0x6, R69 ;  /* 0x00000006ff037819 */ /* 0x000fc40000011645 */
[----:B------:R-:W-:Y:S02]  /*1ef0*/  ISETP.GE.AND P5, PT, R20, RZ, PT ;  /* 0x000000ff1400720c */ /* 0x000fe40003fa6270 */
[----:B------:R-:W-:Y:S01]  /*1f00*/  SGXT.U32 R3, R3, 0x1 ;  /* 0x000000010303781a */ /* 0x000fe20000000000 */
[----:B------:R-:W-:Y:S01]  /*1f10*/  @!P0 IMAD.MOV R109, RZ, RZ, -R109 ;  /* 0x000000ffff6d8224 */ /* 0x000fe200078e0a6d */
[----:B------:R-:W-:Y:S01]  /*1f20*/  ISETP.GE.AND P4, PT, R25, RZ, PT ;  /* 0x000000ff1900720c */ /* 0x000fe20003f86270 */
[----:B------:R-:W-:Y:S01]  /*1f30*/  @!P6 IMAD.MOV R62, RZ, RZ, -R62 ;  /* 0x000000ffff3ee224 */ /* 0x000fe200078e0a3e */
[----:B------:R-:W-:Y:S01]  /*1f40*/  ISETP.GE.AND P3, PT, R26, RZ, PT ;  /* 0x000000ff1a00720c */ /* 0x000fe20003f66270 */
[----:B-1----:R-:W-:Y:S01]  /*1f50*/  IMAD R8, R3, R82, RZ ;  /* 0x0000005203087224 */ /* 0x002fe200078e02ff */
[----:B------:R-:W-:Y:S02]  /*1f60*/  ISETP.NE.U32.AND P2, PT, R0, RZ, PT ;  /* 0x000000ff0000720c */ /* 0x000fe40003f45070 */
[----:B------:R-:W-:Y:S01]  /*1f70*/  ISETP.GT.AND P0, PT, R4, 0x1f, PT ;  /* 0x0000001f0400780c */ /* 0x000fe20003f04270 */
[----:B------:R-:W-:Y:S01]  /*1f80*/  IMAD R20, R82, 0x2, R8 ;  /* 0x0000000252147824 */ /* 0x000fe200078e0208 */
[----:B----4-:R-:W-:Y:S11]  /*1f90*/  @P1 BRA `(.L_x_5) ;  /* 0x0000000000181947 */ /* 0x010ff60003800000 */
[----:B------:R-:W-:Y:S01]  /*1fa0*/  ELECT P6, URZ, PT ;  /* 0x0000000000ff782f */ /* 0x000fe200038c0000 */
[----:B------:R-:W-:Y:S01]  /*1fb0*/  IMAD.MOV.U32 R6, RZ, RZ, 0x1 ;  /* 0x00000001ff067424 */ /* 0x000fe200078e00ff */
[----:B------:R-:W-:Y:S01]  /*1fc0*/  UMOV UR4, 0x40 ;  /* 0x0000004000047882 */ /* 0x000fe20000000000 */
[----:B------:R-:W-:Y:S01]  /*1fd0*/  UVIRTCOUNT.DEALLOC.SMPOOL 0x80 ;  /* 0x000000800000784c */ /* 0x000fe20000000000 */
[----:B------:R-:W-:-:S09]  /*1fe0*/  ULEA UR4, UR5, UR4, 0x18 ;  /* 0x0000000405047291 */ /* 0x000fd2000f8ec0ff */
[----:B------:R1:W-:Y:S03]  /*1ff0*/  @P6 STS.U8 [UR4], R6 ;  /* 0x00000006ff006988 */ /* 0x0003e60008000004 */
.L_x_5:
[----:B------:R-:W-:Y:S01]  /*2000*/  UIADD3 UR12, UPT, UPT, UR18, UR12, URZ ;  /* 0x0000000c120c7290 */ /* 0x000fe2000fffe0ff */
[----:B------:R-:W-:Y:S01]  /*2010*/  @!P5 IMAD.MOV R63, RZ, RZ, -R63 ;  /* 0x000000ffff3fd224 */ /* 0x000fe200078e0a3f */
[----:B------:R-:W-:Y:S01]  /*2020*/  VOTEU.ALL UP0, P2 ;  /* 0x0000000000ff7886 */ /* 0x000fe20001000000 */
[----:B------:R-:W-:Y:S01]  /*2030*/  UMOV UR13, UR10 ;  /* 0x0000000a000d7c82 */ /* 0x000fe20008000000 */
[----:B------:R-:W-:Y:S01]  /*2040*/  VOTEU.ALL UP1, P2 ;  /* 0x0000000000ff7886 */ /* 0x000fe20001020000 */
[----:B------:R-:W-:Y:S01]  /*2050*/  IADD3 R51, P5, PT, R5, UR20, RZ ;  /* 0x0000001405337c10 */ /* 0x000fe2000ffbe0ff */
[----:B------:R-:W-:Y:S01]  /*2060*/  IMAD R34, R82, 0x2, R20 ;  /* 0x0000000252227824 */ /* 0x000fe200078e0214 */
[----:B------:R-:W-:-:S04]  /*2070*/  @!UP0 UIADD3 UR4, UPT, UPT, -UR6, 0x100000, URZ ;  /* 0x0010000006048890 */ /* 0x000fc8000fffe1ff */
[----:B------:R-:W-:Y:S02]  /*2080*/  @!UP0 USHF.L.U32 UR5, UR4, 0xb, URZ ;  /* 0x0000000b04058899 */ /* 0x000fe400080006ff */
[----:B------:R-:W-:Y:S01]  /*2090*/  @!UP0 USHF.L.U32 UR4, UR4, 0x1, URZ ;  /* 0x0000000104048899 */ /* 0x000fe200080006ff */
[----:B------:R-:W-:Y:S01]  /*20a0*/  ISETP.LT.AND P6, PT, R3, R126, P0 ;  /* 0x0000007e0300720c */ /* 0x000fe200007c1270 */
[----:B------:R-:W-:Y:S01]  /*20b0*/  STTM.16dp32bit_t0_t15.x64 tmem[UR12], RZ ;  /* 0x000000ff000079ed */ /* 0x000fe20008b0000c */
[----:B------:R-:W-:Y:S01]  /*20c0*/  STTM.16dp32bit_t16_t31.x64 tmem[UR12+0x40], RZ ;  /* 0x000040ff000079ed */ /* 0x000fe20008b2000c */
[----:B------:R-:W2:Y:S02]  /*20d0*/  FENCE.VIEW.ASYNC.T ;  /* 0x00000000000073c6 */ /* 0x000ea40000000200 */
[----:B--2---:R-:W-:Y:S01]  /*20e0*/  BAR.SYNC.DEFER_BLOCKING 0x0 ;  /* 0x0000000000007b1d */ /* 0x004fe20000010000 */
[----:B------:R-:W-:Y:S01]  /*20f0*/  LEA.HI.X.SX32 R53, R5, UR21, 0x1, P5 ;  /* 0x0000001505357c11 */ /* 0x000fe2000a8f0eff */
[----:B------:R-:W-:Y:S01]  /*2100*/  IMAD R52, R82, 0x2, R34 ;  /* 0x0000000252347824 */ /* 0x000fe200078e0222 */
[----:B-1----:R-:W-:Y:S01]  /*2110*/  IADD3 R6, P5, PT, R8, R51, RZ ;  /* 0x0000003308067210 */ /* 0x002fe20007fbe0ff */
[----:B------:R-:W-:Y:S01]  /*2120*/  @!P4 IMAD.MOV R100, RZ, RZ, -R100 ;  /* 0x000000ffff64c224 */ /* 0x000fe200078e0a64 */
[----:B------:R-:W-:Y:S01]  /*2130*/  LOP3.LUT R5, R3, 0x8, RZ, 0xfc, !PT ;  /* 0x0000000803057812 */ /* 0x000fe200078efcff */
[----:B------:R-:W-:Y:S01]  /*2140*/  IMAD R10, R82, 0x2, R52 ;  /* 0x00000002520a7824 */ /* 0x000fe200078e0234 */
[----:B------:R-:W-:Y:S01]  /*2150*/  LEA.HI.X.SX32 R7, R8, R53, 0x1, P5 ;  /* 0x0000003508077211 */ /* 0x000fe200028f0eff */
[----:B------:R-:W-:Y:S01]  /*2160*/  @!P3 IMAD.MOV R64, RZ, RZ, -R64 ;  /* 0x000000ffff40b224 */ /* 0x000fe200078e0a40 */
[----:B------:R-:W-:-:S02]  /*2170*/  PRMT R140, RZ, 0x7610, R140 ;  /* 0x00007610ff8c7816 */ /* 0x000fc4000000008c */
[----:B------:R-:W-:Y:S02]  /*2180*/  PRMT R142, RZ, 0x7610, R142 ;  /* 0x00007610ff8e7816 */ /* 0x000fe4000000008e */
[----:B------:R-:W-:Y:S02]  /*2190*/  PRMT R144, RZ, 0x7610, R144 ;  /* 0x00007610ff907816 */ /* 0x000fe40000000090 */
[----:B------:R-:W-:Y:S02]  /*21a0*/  PRMT R122, RZ, 0x7610, R122 ;  /* 0x00007610ff7a7816 */ /* 0x000fe4000000007a */
[----:B------:R-:W-:Y:S02]  /*21b0*/  PRMT R148, RZ, 0x7610, R148 ;  /* 0x00007610ff947816 */ /* 0x000fe40000000094 */
[----:B------:R-:W-:Y:S02]  /*21c0*/  PRMT R152, RZ, 0x7610, R152 ;  /* 0x00007610ff987816 */ /* 0x000fe40000000098 */
[----:B------:R-:W-:Y:S01]  /*21d0*/  PRMT R160, RZ, 0x7610, R160 ;  /* 0x00007610ffa07816 */ /* 0x000fe200000000a0 */
[----:B------:R-:W-:Y:S01]  /*21e0*/  IMAD.MOV.U32 R72, RZ, RZ, R32 ;  /* 0x000000ffff487224 */ /* 0x000fe200078e0020 */
[----:B------:R-:W-:Y:S01]  /*21f0*/  PRMT R123, RZ, 0x7610, R123 ;  /* 0x00007610ff7b7816 */ /* 0x000fe2000000007b */
[----:B------:R-:W1:Y:S02]  /*2200*/  FENCE.VIEW.ASYNC.S ;  /* 0x00000000000073c6 */ /* 0x000e640000000000 */
[----:B-1----:R1:W2:Y:S02]  /*2210*/  @!UP1 SYNCS.EXCH.64 URZ, [UR13], UR4 ;  /* 0x000000040dff95b2 */ /* 0x0022a40008000100 */
[----:B--2---:R-:W-:Y:S01]  /*2220*/  BAR.SYNC.DEFER_BLOCKING 0x0 ;  /* 0x0000000000007b1d */ /* 0x004fe20000010000 */
[----:B------:R-:W-:Y:S01]  /*2230*/  IMAD R22, R82, 0x2, R10 ;  /* 0x0000000252167824 */ /* 0x000fe200078e020a */
[----:B------:R-:W-:-:S02]  /*2240*/  ISETP.GE.AND P4, PT, R11, RZ, PT ;  /* 0x000000ff0b00720c */ /* 0x000fc40003f86270 */
[----:B------:R-:W-:Y:S01]  /*2250*/  ISETP.LT.AND P5, PT, R5, R126, P0 ;  /* 0x0000007e0500720c */ /* 0x000fe200007a1270 */
[C---:B------:R-:W-:Y:S01]  /*2260*/  IMAD R74, R82.reuse, 0x2, R22 ;  /* 0x00000002524a7824 */ /* 0x040fe200078e0216 */
[----:B------:R-:W-:Y:S01]  /*2270*/  PRMT R158, RZ, 0x7610, R158 ;  /* 0x00007610ff9e7816 */ /* 0x000fe2000000009e */
[----:B------:R-:W-:Y:S01]  /*2280*/  IMAD.MOV.U32 R106, RZ, RZ, R36 ;  /* 0x000000ffff6a7224 */ /* 0x000fe200078e0024 */
[----:B------:R-:W-:Y:S01]  /*2290*/  PRMT R156, RZ, 0x7610, R156 ;  /* 0x00007610ff9c7816 */ /* 0x000fe2000000009c */
[----:B------:R-:W-:Y:S02]  /*22a0*/  IMAD R14, R82, 0x4, R74 ;  /* 0x00000004520e7824 */ /* 0x000fe400078e024a */
[----:B------:R-:W-:Y:S01]  /*22b0*/  IMAD.MOV.U32 R76, RZ, RZ, R38 ;  /* 0x000000ffff4c7224 */ /* 0x000fe200078e0026 */
[----:B------:R-:W-:Y:S02]  /*22c0*/  PRMT R154, RZ, 0x7610, R154 ;  /* 0x00007610ff9a7816 */ /* 0x000fe4000000009a */
[----:B------:R-:W-:-:S02]  /*22d0*/  LEA.HI R43, R69, 0x1e, RZ, 0x1a ;  /* 0x0000001e452b7811 */ /* 0x000fc400078fd0ff */
[----:B------:R-:W-:Y:S01]  /*22e0*/  PRMT R150, RZ, 0x7610, R150 ;  /* 0x00007610ff967816 */ /* 0x000fe20000000096 */
[----:B------:R-:W-:Y:S01]  /*22f0*/  IMAD.MOV.U32 R108, RZ, RZ, R47 ;  /* 0x000000ffff6c7224 */ /* 0x000fe200078e002f */
[----:B------:R-:W2:Y:S01]  /*2300*/  LDCU UR7, c[0x0][0x3b0] ;  /* 0x00007600ff0777ac */ /* 0x000ea20008000800 */
[----:B------:R-:W3:Y:S01]  /*2310*/  @P6 LDG.E.U8 R120, desc[UR16][R6.64] ;  /* 0x0000001006786981 */ /* 0x000ee2000c1e1100 */
[----:B------:R-:W-:-:S04]  /*2320*/  IADD3 R8, P6, PT, R10, R51, RZ ;  /* 0x000000330a087210 */ /* 0x000fc80007fde0ff */
[----:B------:R-:W-:Y:S02]  /*2330*/  LEA.HI.X.SX32 R9, R10, R53, 0x1, P6 ;  /* 0x000000350a097211 */ /* 0x000fe400030f0eff */
[----:B------:R-:W-:Y:S01]  /*2340*/  ISETP.GE.AND P6, PT, R13, RZ, PT ;  /* 0x000000ff0d00720c */ /* 0x000fe20003fc6270 */
[C---:B------:R-:W-:Y:S01]  /*2350*/  IMAD R26, R82.reuse, 0x2, R14 ;  /* 0x00000002521a7824 */ /* 0x040fe200078e020e */
[C---:B------:R-:W-:Y:S01]  /*2360*/  LOP3.LUT R10, R3.reuse, 0x10, RZ, 0xfc, !PT ;  /* 0x00000010030a7812 */ /* 0x040fe200078efcff */
[----:B------:R-:W-:Y:S01]  /*2370*/  @!P4 IMAD.MOV R65, RZ, RZ, -R65 ;  /* 0x000000ffff41c224 */ /* 0x000fe200078e0a41 */
[----:B------:R-:W-:Y:S01]  /*2380*/  LOP3.LUT R11, R3, 0x18, RZ, 0xfc, !PT ;  /* 0x00000018030b7812 */ /* 0x000fe200078efcff */
[----:B------:R-:W-:Y:S01]  /*2390*/  IMAD R78, R82, 0x2, R26 ;  /* 0x00000002524e7824 */ /* 0x000fe200078e021a */
[-C--:B------:R-:W-:Y:S01]  /*23a0*/  ISETP.LT.AND P3, PT, R10, R126.reuse, P0 ;  /* 0x0000007e0a00720c */ /* 0x080fe20000761270 */
[----:B------:R-:W4:Y:S01]  /*23b0*/  @P5 LDG.E.U8 R140, desc[UR16][R8.64] ;  /* 0x00000010088c5981 */ /* 0x000f22000c1e1100 */
[----:B------:R-:W-:Y:S01]  /*23c0*/  ISETP.GE.AND P4, PT, R15, RZ, PT ;  /* 0x000000ff0f00720c */ /* 0x000fe20003f86270 */
[----:B------:R-:W-:Y:S01]  /*23d0*/  IMAD R54, R82, 0x2, R78 ;  /* 0x0000000252367824 */ /* 0x000fe200078e024e */
[----:B------:R-:W-:-:S03]  /*23e0*/  ISETP.LT.AND P5, PT, R11, R126, P0 ;  /* 0x0000007e0b00720c */ /* 0x000fc600007a1270 */
[----:B------:R-:W-:Y:S01]  /*23f0*/  @!P6 IMAD.MOV R102, RZ, RZ, -R102 ;  /* 0x000000ffff66e224 */ /* 0x000fe200078e0a66 */
[----:B------:R-:W-:Y:S01]  /*2400*/  IADD3 R12, P6, PT, R14, R51, RZ ;  /* 0x000000330e0c7210 */ /* 0x000fe20007fde0ff */
[----:B------:R-:W-:-:S03]  /*2410*/  IMAD R28, R82, 0x2, R54 ;  /* 0x00000002521c7824 */ /* 0x000fc600078e0236 */
[----:B------:R-:W-:Y:S02]  /*2420*/  LEA.HI.X.SX32 R13, R14, R53, 0x1, P6 ;  /* 0x000000350e0d7211 */ /* 0x000fe400030f0eff */
[C---:B------:R-:W-:Y:S02]  /*2430*/  LOP3.LUT R14, R3.reuse, 0x2, RZ, 0xfc, !PT ;  /* 0x00000002030e7812 */ /* 0x040fe400078efcff */
[----:B------:R-:W-:Y:S01]  /*2440*/  IADD3 R16, P6, PT, R28, R51, RZ ;  /* 0x000000331c107210 */ /* 0x000fe20007fde0ff */
[----:B------:R-:W5:Y:S01]  /*2450*/  @P3 LDG.E.U8 R142, desc[UR16][R12.64] ;  /* 0x000000100c8e3981 */ /* 0x000f62000c1e1100 */
[----:B------:R-:W-:Y:S02]  /*2460*/  ISETP.LT.AND P3, PT, R14, R126, P0 ;  /* 0x0000007e0e00720c */ /* 0x000fe40000761270 */
[----:B------:R-:W-:Y:S02]  /*2470*/  LEA.HI.X.SX32 R17, R28, R53, 0x1, P6 ;  /* 0x000000351c117211 */ /* 0x000fe400030f0eff */
[----:B------:R-:W-:Y:S01]  /*2480*/  IADD3 R18, P6, PT, R20, R51, RZ ;  /* 0x0000003314127210 */ /* 0x000fe20007fde0ff */
[----:B------:R-:W-:Y:S01]  /*2490*/  @!P4 IMAD.MOV R103, RZ, RZ, -R103 ;  /* 0x000000ffff67c224 */ /* 0x000fe200078e0a67 */
[----:B------:R-:W-:Y:S01]  /*24a0*/  LOP3.LUT R15, R3, 0xa, RZ, 0xfc, !PT ;  /* 0x0000000a030f7812 */ /* 0x000fe200078efcff */
[----:B------:R-:W3:Y:S01]  /*24b0*/  @P5 LDG.E.U8 R144, desc[UR16][R16.64] ;  /* 0x0000001010905981 */ /* 0x000ee2000c1e1100 */
[----:B------:R-:W-:-:S02]  /*24c0*/  ISETP.GE.AND P4, PT, R24, RZ, PT ;  /* 0x000000ff1800720c */ /* 0x000fc40003f86270 */
[----:B------:R-:W-:Y:S02]  /*24d0*/  LEA.HI.X.SX32 R19, R20, R53, 0x1, P6 ;  /* 0x0000003514137211 */ /* 0x000fe400030f0eff */
[----:B------:R-:W-:Y:S02]  /*24e0*/  ISETP.LT.AND P5, PT, R15, R126, P0 ;  /* 0x0000007e0f00720c */ /* 0x000fe400007a1270 */
[C---:B------:R-:W-:Y:S01]  /*24f0*/  IADD3 R20, P6, PT, R22.reuse, R51, RZ ;  /* 0x0000003316147210 */ /* 0x040fe20007fde0ff */
[----:B------:R-:W3:Y:S01]  /*2500*/  @P3 LDG.E.U8 R122, desc[UR16][R18.64] ;  /* 0x00000010127a3981 */ /* 0x000ee2000c1e1100 */
[----:B------:R-:W-:Y:S02]  /*2510*/  ISETP.GE.AND P3, PT, R21, RZ, PT ;  /* 0x000000ff1500720c */ /* 0x000fe40003f66270 */
[----:B------:R-:W-:Y:S02]  /*2520*/  LEA.HI.X.SX32 R21, R22, R53, 0x1, P6 ;  /* 0x0000003516157211 */ /* 0x000fe400030f0eff */
[----:B------:R-:W-:-:S02]  /*2530*/  LOP3.LUT R22, R3, 0x12, RZ, 0xfc, !PT ;  /* 0x0000001203167812 */ /* 0x000fc400078efcff */
[----:B------:R-:W-:Y:S01]  /*2540*/  ISETP.GE.AND P6, PT, R23, RZ, PT ;  /* 0x000000ff1700720c */ /* 0x000fe20003fc6270 */
[----:B------:R-:W-:Y:S01]  /*2550*/  @!P4 IMAD.MOV R66, RZ, RZ, -R66 ;  /* 0x000000ffff42c224 */ /* 0x000fe200078e0a42 */
[-C--:B------:R-:W-:Y:S01]  /*2560*/  ISETP.LT.AND P4, PT, R22, R126.reuse, P0 ;  /* 0x0000007e1600720c */ /* 0x080fe20000781270 */
[----:B------:R-:W3:Y:S01]  /*2570*/  @P5 LDG.E.U8 R148, desc[UR16][R20.64] ;  /* 0x0000001014945981 */ /* 0x000ee2000c1e1100 */
[----:B------:R-:W-:Y:S01]  /*2580*/  LOP3.LUT R23, R3, 0x1a, RZ, 0xfc, !PT ;  /* 0x0000001a03177812 */ /* 0x000fe200078efcff */
[----:B------:R-:W-:Y:S01]  /*2590*/  IMAD R80, R82, 0x2, R28 ;  /* 0x0000000252507824 */ /* 0x000fe200078e021c */
[C---:B------:R-:W-:Y:S01]  /*25a0*/  IADD3 R24, P5, PT, R26.reuse, R51, RZ ;  /* 0x000000331a187210 */ /* 0x040fe20007fbe0ff */
[----:B------:R-:W-:Y:S01]  /*25b0*/  @!P3 IMAD.MOV R104, RZ, RZ, -R104 ;  /* 0x000000ffff68b224 */ /* 0x000fe200078e0a68 */
[----:B------:R-:W-:Y:S02]  /*25c0*/  ISETP.LT.AND P3, PT, R23, R126, P0 ;  /* 0x0000007e1700720c */ /* 0x000fe40000761270 */
[----:B------:R-:W-:-:S02]  /*25d0*/  LEA.HI.X.SX32 R25, R26, R53, 0x1, P5 ;  /* 0x000000351a197211 */ /* 0x000fc400028f0eff */
[----:B------:R-:W-:Y:S01]  /*25e0*/  LOP3.LUT R26, R3, 0x4, RZ, 0xfc, !PT ;  /* 0x00000004031a7812 */ /* 0x000fe200078efcff */
[----:B------:R-:W-:Y:S01]  /*25f0*/  @!P6 IMAD.MOV R70, RZ, RZ, -R70 ;  /* 0x000000ffff46e224 */ /* 0x000fe200078e0a46 */
[----:B------:R-:W-:Y:S01]  /*2600*/  ISETP.GE.AND P5, PT, R27, RZ, PT ;  /* 0x000000ff1b00720c */ /* 0x000fe20003fa6270 */
[----:B------:R-:W3:Y:S01]  /*2610*/  @P4 LDG.E.U8 R152, desc[UR16][R24.64] ;  /* 0x0000001018984981 */ /* 0x000ee2000c1e1100 */
[----:B------:R-:W-:Y:S02]  /*2620*/  IADD3 R28, P6, PT, R80, R51, RZ ;  /* 0x00000033501c7210 */ /* 0x000fe40007fde0ff */
[----:B------:R-:W-:Y:S02]  /*2630*/  ISETP.LT.AND P4, PT, R26, R126, P0 ;  /* 0x0000007e1a00720c */ /* 0x000fe40000781270 */
[----:B------:R-:W-:Y:S02]  /*2640*/  LEA.HI.X.SX32 R29, R80, R53, 0x1, P6 ;  /* 0x00000035501d7211 */ /* 0x000fe400030f0eff */
[----:B------:R-:W-:-:S02]  /*2650*/  LOP3.LUT R27, R3, 0xc, RZ, 0xfc, !PT ;  /* 0x0000000c031b7812 */ /* 0x000fc400078efcff */
[C---:B------:R-:W-:Y:S01]  /*2660*/  IADD3 R30, P6, PT, R34.reuse, R51, RZ ;  /* 0x00000033221e7210 */ /* 0x040fe20007fde0ff */
[----:B------:R-:W3:Y:S01]  /*2670*/  @P3 LDG.E.U8 R160, desc[UR16][R28.64] ;  /* 0x000000101ca03981 */ /* 0x000ee2000c1e1100 */
[----:B------:R-:W-:Y:S02]  /*2680*/  ISETP.LT.AND P3, PT, R27, R126, P0 ;  /* 0x0000007e1b00720c */ /* 0x000fe40000761270 */
[----:B------:R-:W-:Y:S01]  /*2690*/  LEA.HI.X.SX32 R31, R34, R53, 0x1, P6 ;  /* 0x00000035221f7211 */ /* 0x000fe200030f0eff */
[----:B------:R-:W-:Y:S01]  /*26a0*/  @!P5 IMAD.MOV R72, RZ, RZ, -R72 ;  /* 0x000000ffff48d224 */ /* 0x000fe200078e0a48 */
[----:B------:R-:W-:Y:S02]  /*26b0*/  ISETP.GE.AND P5, PT, R37, RZ, PT ;  /* 0x000000ff2500720c */ /* 0x000fe40003fa6270 */
[----:B------:R-:W-:Y:S01]  /*26c0*/  IADD3 R32, P6, PT, R74, R51, RZ ;  /* 0x000000334a207210 */ /* 0x000fe20007fde0ff */
[----:B------:R-:W3:Y:S01]  /*26d0*/  @P4 LDG.E.U8 R123, desc[UR16][R30.64] ;  /* 0x000000101e7b4981 */ /* 0x000ee2000c1e1100 */
[----:B------:R-:W-:-:S02]  /*26e0*/  ISETP.GE.AND P4, PT, R33, RZ, PT ;  /* 0x000000ff2100720c */ /* 0x000fc40003f86270 */
[----:B------:R-:W-:Y:S02]  /*26f0*/  LEA.HI.X.SX32 R33, R74, R53, 0x1, P6 ;  /* 0x000000354a217211 */ /* 0x000fe400030f0eff */
[----:B------:R-:W-:Y:S01]  /*2700*/  LOP3.LUT R34, R3, 0x14, RZ, 0xfc, !PT ;  /* 0x0000001403227812 */ /* 0x000fe200078efcff */
[----:B------:R-:W-:Y:S02]  /*2710*/  IMAD.MOV.U32 R74, RZ, RZ, R44 ;  /* 0x000000ffff4a7224 */ /* 0x000fe400078e002c */
[----:B------:R-:W3:Y:S01]  /*2720*/  @P3 LDG.E.U8 R158, desc[UR16][R32.64] ;  /* 0x00000010209e3981 */ /* 0x000ee2000c1e1100 */
[----:B------:R-:W-:Y:S01]  /*2730*/  ISETP.LT.AND P3, PT, R34, R126, P0 ;  /* 0x0000007e2200720c */ /* 0x000fe20000761270 */
[----:B------:R-:W-:Y:S01]  /*2740*/  @!P5 IMAD.MOV R74, RZ, RZ, -R74 ;  /* 0x000000ffff4ad224 */ /* 0x000fe200078e0a4a */
[----:B------:R-:W-:-:S04]  /*2750*/  IADD3 R36, P5, PT, R78, R51, RZ ;  /* 0x000000334e247210 */ /* 0x000fc80007fbe0ff */
[----:B------:R-:W-:-:S07]  /*2760*/  LEA.HI.X.SX32 R37, R78, R53, 0x1, P5 ;  /* 0x000000354e257211 */ /* 0x000fce00028f0eff */
[----:B------:R-:W3:Y:S01]  /*2770*/  @P3 LDG.E.U8 R156, desc[UR16][R36.64] ;  /* 0x00000010249c3981 */ /* 0x000ee2000c1e1100 */
[----:B------:R-:W-:Y:S02]  /*2780*/  ISETP.GE.AND P6, PT, R35, RZ, PT ;  /* 0x000000ff2300720c */ /* 0x000fe40003fc6270 */
[----:B------:R-:W-:Y:S01]  /*2790*/  LOP3.LUT R35, R3, 0x1c, RZ, 0xfc, !PT ;  /* 0x0000001c03237812 */ /* 0x000fe200078efcff */
[----:B------:R-:W-:Y:S02]  /*27a0*/  @!P4 IMAD.MOV R106, RZ, RZ, -R106 ;  /* 0x000000ffff6ac224 */ /* 0x000fe400078e0a6a */
[----:B------:R-:W-:Y:S01]  /*27b0*/  IMAD R80, R82, 0x2, R80 ;  /* 0x0000000252507824 */ /* 0x000fe200078e0250 */
[----:B------:R-:W-:Y:S02]  /*27c0*/  ISETP.LT.AND P4, PT, R35, R126, P0 ;  /* 0x0000007e2300720c */ /* 0x000fe40000781270 */
[----:B------:R-:W-:Y:S02]  /*27d0*/  ISETP.GE.AND P5, PT, R39, RZ, PT ;  /* 0x000000ff2700720c */ /* 0x000fe40003fa6270 */
[----:B------:R-:W-:-:S03]  /*27e0*/  LEA.HI R39, R69, 0xe, RZ, 0x1a ;  /* 0x0000000e45277811 */ /* 0x000fc600078fd0ff */
[----:B------:R-:W-:Y:S01]  /*27f0*/  @!P6 IMAD.MOV R76, RZ, RZ, -R76 ;  /* 0x000000ffff4ce224 */ /* 0x000fe200078e0a4c */
[C---:B------:R-:W-:Y:S02]  /*2800*/  IADD3 R38, P6, PT, R80.reuse, R51, RZ ;  /* 0x0000003350267210 */ /* 0x040fe40007fde0ff */
[----:B------:R-:W-:Y:S02]  /*2810*/  ISETP.GE.AND P3, PT, R41, RZ, PT ;  /* 0x000000ff2900720c */ /* 0x000fe40003f66270 */
[----:B------:R-:W-:Y:S01]  /*2820*/  LEA.HI.X.SX32 R41, R80, R53, 0x1, P6 ;  /* 0x0000003550297211 */ /* 0x000fe200030f0eff */
[----:B------:R-:W-:Y:S01]  /*2830*/  IMAD.MOV.U32 R78, RZ, RZ, R40 ;  /* 0x000000ffff4e7224 */ /* 0x000fe200078e0028 */
[C---:B------:R-:W-:Y:S01]  /*2840*/  ISETP.LT.AND P6, PT, R39.reuse, R126, P0 ;  /* 0x0000007e2700720c */ /* 0x040fe200007c1270 */
[----:B------:R-:W-:Y:S02]  /*2850*/  @P4 IMAD.MOV.U32 R40, RZ, RZ, R38 ;  /* 0x000000ffff284224 */ /* 0x000fe400078e0026 */
[----:B------:R-:W-:-:S02]  /*2860*/  IMAD R44, R39, R82, RZ ;  /* 0x00000052272c7224 */ /* 0x000fc400078e02ff */
[----:B------:R-:W-:Y:S01]  /*2870*/  @!P5 IMAD.MOV R78, RZ, RZ, -R78 ;  /* 0x000000ffff4ed224 */ /* 0x000fe200078e0a4e */
[----:B------:R0:W3:Y:S01]  /*2880*/  @P4 LDG.E.U8 R154, desc[UR16][R40.64] ;  /* 0x00000010289a4981 */ /* 0x0000e2000c1e1100 */
[----:B------:R-:W-:Y:S01]  /*2890*/  ISETP.GE.AND P4, PT, R45, RZ, PT ;  /* 0x000000ff2d00720c */ /* 0x000fe20003f86270 */
[----:B------:R-:W-:Y:S02]  /*28a0*/  IMAD.MOV.U32 R80, RZ, RZ, R42 ;  /* 0x000000ffff507224 */ /* 0x000fe400078e002a */
[----:B------:R-:W-:Y:S01]  /*28b0*/  IMAD R84, R43, R82, RZ ;  /* 0x000000522b547224 */ /* 0x000fe200078e02ff */
[----:B0-----:R-:W-:-:S04]  /*28c0*/  IADD3 R40, P5, PT, R44, R51, RZ ;  /* 0x000000332c287210 */ /* 0x001fc80007fbe0ff */
[----:B------:R-:W-:Y:S01]  /*28d0*/  LEA.HI.X.SX32 R45, R44, R53, 0x1, P5 ;  /* 0x000000352c2d7211 */ /* 0x000fe200028f0eff */
[----:B------:R-:W-:Y:S02]  /*28e0*/  @P6 IMAD.MOV.U32 R44, RZ, RZ, R40 ;  /* 0x000000ffff2c6224 */ /* 0x000fe400078e0028 */
[----:B------:R-:W-:Y:S01]  /*28f0*/  @!P3 IMAD.MOV R80, RZ, RZ, -R80 ;  /* 0x000000ffff50b224 */ /* 0x000fe200078e0a50 */
[----:B------:R-:W-:Y:S02]  /*2900*/  ISETP.GE.AND P3, PT, R71, RZ, PT ;  /* 0x000000ff4700720c */ /* 0x000fe40003f66270 */
[----:B------:R0:W3:Y:S01]  /*2910*/  @P6 LDG.E.U8 R150, desc[UR16][R44.64] ;  /* 0x000000102c966981 */ /* 0x0000e2000c1e1100 */
[C---:B------:R-:W-:Y:S01]  /*2920*/  IADD3 R42, P6, PT, R84.reuse, R51, RZ ;  /* 0x00000033542a7210 */ /* 0x040fe20007fde0ff */
[----:B------:R-:W-:Y:S01]  /*2930*/  @!P4 IMAD.MOV R108, RZ, RZ, -R108 ;  /* 0x000000ffff6cc224 */ /* 0x000fe200078e0a6c */
[----:B------:R-:W-:Y:S02]  /*2940*/  ISETP.LT.AND P5, PT, R43, R126, P0 ;  /* 0x0000007e2b00720c */ /* 0x000fe400007a1270 */
[----:B------:R-:W-:-:S02]  /*2950*/  LEA.HI.X.SX32 R47, R84, R53, 0x1, P6 ;  /* 0x00000035542f7211 */ /* 0x000fc400030f0eff */
[----:B------:R-:W-:Y:S02]  /*2960*/  ISETP.GE.AND P6, PT, R67, RZ, PT ;  /* 0x000000ff4300720c */ /* 0x000fe40003fc6270 */
[----:B------:R-:W-:Y:S01]  /*2970*/  ISETP.GE.AND P4, PT, R61, RZ, PT ;  /* 0x000000ff3d00720c */ /* 0x000fe20003f86270 */
[----:B------:R-:W-:Y:S01]  /*2980*/  IMAD.MOV.U32 R90, RZ, RZ, R46 ;  /* 0x000000ffff5a7224 */ /* 0x000fe200078e002e */
[----:B0-----:R-:W-:-:S03]  /*2990*/  LOP3.LUT R44, R69, 0x1f, RZ, 0xc0, !PT ;  /* 0x0000001f452c7812 */ /* 0x001fc600078ec0ff */
[----:B------:R-:W-:Y:S01]  /*29a0*/  @!P3 IMAD.MOV R90, RZ, RZ, -R90 ;  /* 0x000000ffff5ab224 */ /* 0x000fe200078e0a5a */
[----:B------:R-:W-:Y:S02]  /*29b0*/  ISETP.NE.AND P3, PT, R57, RZ, PT ;  /* 0x000000ff3900720c */ /* 0x000fe40003f65270 */
[----:B------:R-:W-:Y:S01]  /*29c0*/  LOP3.LUT R57, RZ, R57, RZ, 0x33, !PT ;  /* 0x00000039ff397212 */ /* 0x000fe200078e33ff */
[----:B------:R-:W-:Y:S01]  /*29d0*/  @P5 IMAD.MOV.U32 R46, RZ, RZ, R42 ;  /* 0x000000ffff2e5224 */ /* 0x000fe200078e002a */
[----:B------:R-:W-:Y:S01]  /*29e0*/  PRMT R146, RZ, 0x7610, R146 ;  /* 0x00007610ff927816 */ /* 0x000fe20000000092 */
[----:B------:R-:W-:Y:S01]  /*29f0*/  IMAD R121, R44, R83, RZ ;  /* 0x000000532c797224 */ /* 0x000fe200078e02ff */
[C---:B------:R-:W-:Y:S01]  /*2a00*/  SEL R48, R57.reuse, R48, !P3 ;  /* 0x0000003039307207 */ /* 0x040fe20005800000 */
[----:B------:R-:W-:Y:S02]  /*2a10*/  @!P6 IMAD.MOV R56, RZ, RZ, -R56 ;  /* 0x000000ffff38e224 */ /* 0x000fe400078e0a38 */
[----:B------:R-:W-:Y:S01]  /*2a20*/  @!P4 IMAD.MOV R60, RZ, RZ, -R60 ;  /* 0x000000ffff3cc224 */ /* 0x000fe200078e0a3c */
[----:B------:R0:W3:Y:S01]  /*2a30*/  @P5 LDG.E.U8 R146, desc[UR16][R46.64] ;  /* 0x000000102e925981 */ /* 0x0000e2000c1e1100 */
[C---:B------:R-:W-:Y:S01]  /*2a40*/  SEL R67, R57.reuse, R55, !P3 ;  /* 0x0000003739437207 */ /* 0x040fe20005800000 */
[----:B--2---:R-:W-:Y:S01]  /*2a50*/  IMAD R55, R48, UR7, RZ ;  /* 0x0000000730377c24 */ /* 0x004fe2000f8e02ff */
[----:B------:R-:W-:-:S02]  /*2a60*/  SEL R61, R57, R49, !P3 ;  /* 0x00000031393d7207 */ /* 0x000fc40005800000 */
[----:B------:R-:W-:Y:S02]  /*2a70*/  SEL R107, R57, R78, !P3 ;  /* 0x0000004e396b7207 */ /* 0x000fe40005800000 */
[----:B------:R-:W-:Y:S02]  /*2a80*/  IADD3 R118, P5, PT, R121, UR22, RZ ;  /* 0x0000001679767c10 */ /* 0x000fe4000ffbe0ff */
[C---:B------:R-:W-:Y:S02]  /*2a90*/  SEL R88, R57.reuse, R88, !P3 ;  /* 0x0000005839587207 */ /* 0x040fe40005800000 */
[C---:B------:R-:W-:Y:S02]  /*2aa0*/  SEL R96, R57.reuse, R96, !P3 ;  /* 0x0000006039607207 */ /* 0x040fe40005800000 */
[C---:B------:R-:W-:Y:S02]  /*2ab0*/  SEL R95, R57.reuse, R95, !P3 ;  /* 0x0000005f395f7207 */ /* 0x040fe40005800000 */
[----:B------:R-:W-:-:S02]  /*2ac0*/  SEL R73, R57, R58, !P3 ;  /* 0x0000003a39497207 */ /* 0x000fc40005800000 */
[C---:B------:R-:W-:Y:S02]  /*2ad0*/  SEL R94, R57.reuse, R94, !P3 ;  /* 0x0000005e395e7207 */ /* 0x040fe40005800000 */
[C---:B------:R-:W-:Y:S02]  /*2ae0*/  SEL R75, R57.reuse, R59, !P3 ;  /* 0x0000003b394b7207 */ /* 0x040fe40005800000 */
        /* <DEDUP_REMOVED lines=22> */
[----:B------:R-:W-:Y:S02]  /*2c50*/  ISETP.LT.AND P4, PT, R44, R126, P0 ;  /* 0x0000007e2c00720c */ /* 0x000fe40000781270 */
[C---:B0-----:R-:W-:Y:S01]  /*2c60*/  IADD3 R46, P3, PT, R52.reuse, R51, RZ ;  /* 0x00000033342e7210 */ /* 0x041fe20007f7e0ff */
[----:B------:R-:W-:Y:S01]  /*2c70*/  IMAD R56, R61, UR7, RZ ;  /* 0x000000073d387c24 */ /* 0x000fe2000f8e02ff */
[----:B------:R-:W-:Y:S02]  /*2c80*/  LEA.HI.X.SX32 R121, R121, UR23, 0x1, P5 ;  /* 0x0000001779797c11 */ /* 0x000fe4000a8f0eff */
[----:B------:R-:W-:Y:S02]  /*2c90*/  IADD3 R48, P5, PT, R55, R118, RZ ;  /* 0x0000007637307210 */ /* 0x000fe40007fbe0ff */
[----:B------:R-:W-:Y:S02]  /*2ca0*/  LEA.HI.X.SX32 R49, R52, R53, 0x1, P3 ;  /* 0x0000003534317211 */ /* 0x000fe400018f0eff */
[----:B------:R-:W-:-:S02]  /*2cb0*/  ISETP.NE.U32.AND P3, PT, R50, RZ, PT ;  /* 0x000000ff3200720c */ /* 0x000fc40003f65070 */
[----:B------:R-:W-:Y:S02]  /*2cc0*/  IADD3 R50, P6, PT, R54, R51, RZ ;  /* 0x0000003336327210 */ /* 0x000fe40007fde0ff */
[-C--:B------:R-:W-:Y:S01]  /*2cd0*/  LEA.HI.X.SX32 R51, R55, R121.reuse, 0x1, P5 ;  /* 0x0000007937337211 */ /* 0x080fe200028f0eff */
[----:B------:R-:W-:Y:S01]  /*2ce0*/  IMAD R57, R67, UR7, RZ ;  /* 0x0000000743397c24 */ /* 0x000fe2000f8e02ff */
[C---:B------:R-:W-:Y:S01]  /*2cf0*/  IADD3 R52, P5, PT, R56.reuse, R118, RZ ;  /* 0x0000007638347210 */ /* 0x040fe20007fbe0ff */
[----:B------:R-:W-:Y:S01]  /*2d00*/  IMAD R60, R73, UR7, RZ ;  /* 0x00000007493c7c24 */ /* 0x000fe2000f8e02ff */
[----:B------:R-:W-:Y:S01]  /*2d10*/  PRMT R127, RZ, 0x7610, R127 ;  /* 0x00007610ff7f7816 */ /* 0x000fe2000000007f */
[----:B------:R-:W-:Y:S01]  /*2d20*/  @P4 IMAD.MOV.U32 R58, RZ, RZ, R48 ;  /* 0x000000ffff3a4224 */ /* 0x000fe200078e0030 */
[----:B------:R-:W-:Y:S01]  /*2d30*/  LEA.HI.X.SX32 R55, R56, R121, 0x1, P5 ;  /* 0x0000007938377211 */ /* 0x000fe200028f0eff */
[----:B------:R-:W-:Y:S01]  /*2d40*/  @P4 IMAD.MOV.U32 R59, RZ, RZ, R51 ;  /* 0x000000ffff3b4224 */ /* 0x000fe200078e0033 */
[----:B------:R-:W-:-:S02]  /*2d50*/  LEA.HI.X.SX32 R53, R54, R53, 0x1, P6 ;  /* 0x0000003536357211 */ /* 0x000fc400030f0eff */
[-C--:B------:R-:W-:Y:S01]  /*2d60*/  IADD3 R54, P6, PT, R57, R118.reuse, RZ ;  /* 0x0000007639367210 */ /* 0x080fe20007fde0ff */
[----:B------:R-:W-:Y:S01]  /*2d70*/  IMAD R61, R75, UR7, RZ ;  /* 0x000000074b3d7c24 */ /* 0x000fe2000f8e02ff */
[----:B------:R-:W-:Y:S01]  /*2d80*/  IADD3 R56, P5, PT, R60, R118, RZ ;  /* 0x000000763c387210 */ /* 0x000fe20007fbe0ff */
[----:B------:R-:W-:Y:S01]  /*2d90*/  @P4 IMAD.MOV.U32 R62, RZ, RZ, R52 ;  /* 0x000000ffff3e4224 */ /* 0x000fe200078e0034 */
[----:B------:R-:W-:Y:S01]  /*2da0*/  PRMT R129, RZ, 0x7610, R129 ;  /* 0x00007610ff817816 */ /* 0x000fe20000000081 */
[----:B------:R-:W-:Y:S01]  /*2db0*/  @P4 IMAD.MOV.U32 R63, RZ, RZ, R55 ;  /* 0x000000ffff3f4224 */ /* 0x000fe200078e0037 */
[----:B------:R0:W2:Y:S01]  /*2dc0*/  @P4 LDG.E.U8 R127, desc[UR16][R58.64] ;  /* 0x000000103a7f4981 */ /* 0x0000a2000c1e1100 */
[----:B------:R-:W-:Y:S01]  /*2dd0*/  LEA.HI.X.SX32 R57, R57, R121, 0x1, P6 ;  /* 0x0000007939397211 */ /* 0x000fe200030f0eff */
[----:B------:R-:W-:Y:S01]  /*2de0*/  IMAD R64, R77, UR7, RZ ;  /* 0x000000074d407c24 */ /* 0x000fe2000f8e02ff */
[----:B------:R-:W-:Y:S01]  /*2df0*/  PRMT R131, RZ, 0x7610, R131 ;  /* 0x00007610ff837816 */ /* 0x000fe20000000083 */
[----:B------:R1:W2:Y:S01]  /*2e00*/  @P4 LDG.E.U8 R129, desc[UR16][R62.64] ;  /* 0x000000103e814981 */ /* 0x0002a2000c1e1100 */
[----:B------:R-:W-:-:S02]  /*2e10*/  PRMT R133, RZ, 0x7610, R133 ;  /* 0x00007610ff857816 */ /* 0x000fc40000000085 */
[-C--:B0-----:R-:W-:Y:S02]  /*2e20*/  LEA.HI.X.SX32 R59, R60, R121.reuse, 0x1, P5 ;  /* 0x000000793c3b7211 */ /* 0x081fe400028f0eff */
[CC--:B------:R-:W-:Y:S01]  /*2e30*/  IADD3 R58, P6, PT, R61.reuse, R118.reuse, RZ ;  /* 0x000000763d3a7210 */ /* 0x0c0fe20007fde0ff */
[----:B------:R-:W-:Y:S02]  /*2e40*/  @P4 IMAD.MOV.U32 R66, RZ, RZ, R56 ;  /* 0x000000ffff424224 */ /* 0x000fe400078e0038 */
[----:B-1----:R-:W-:Y:S02]  /*2e50*/  @P4 IMAD.MOV.U32 R62, RZ, RZ, R54 ;  /* 0x000000ffff3e4224 */ /* 0x002fe400078e0036 */
[----:B------:R-:W-:Y:S01]  /*2e60*/  @P4 IMAD.MOV.U32 R63, RZ, RZ, R57 ;  /* 0x000000ffff3f4224 */ /* 0x000fe200078e0039 */
[----:B------:R-:W-:Y:S01]  /*2e70*/  LEA.HI.X.SX32 R61, R61, R121, 0x1, P6 ;  /* 0x000000793d3d7211 */ /* 0x000fe200030f0eff */
[----:B------:R-:W-:Y:S01]  /*2e80*/  @P4 IMAD.MOV.U32 R67, RZ, RZ, R59 ;  /* 0x000000ffff434224 */ /* 0x000fe200078e003b */
[----:B------:R-:W-:Y:S01]  /*2e90*/  IADD3 R60, P5, PT, R64, R118, RZ ;  /* 0x00000076403c7210 */ /* 0x000fe20007fbe0ff */
[----:B------:R-:W-:Y:S01]  /*2ea0*/  IMAD R65, R81, UR7, RZ ;  /* 0x0000000751417c24 */ /* 0x000fe2000f8e02ff */
[----:B------:R0:W2:Y:S01]  /*2eb0*/  @P4 LDG.E.U8 R131, desc[UR16][R62.64] ;  /* 0x000000103e834981 */ /* 0x0000a2000c1e1100 */
[----:B------:R-:W-:Y:S01]  /*2ec0*/  IMAD R75, R84, UR7, RZ ;  /* 0x00000007544b7c24 */ /* 0x000fe2000f8e02ff */
[----:B------:R-:W-:-:S02]  /*2ed0*/  PRMT R135, RZ, 0x7610, R135 ;  /* 0x00007610ff877816 */ /* 0x000fc40000000087 */
[----:B------:R1:W2:Y:S01]  /*2ee0*/  @P4 LDG.E.U8 R133, desc[UR16][R66.64] ;  /* 0x0000001042854981 */ /* 0x0002a2000c1e1100 */
[----:B------:R-:W-:Y:S02]  /*2ef0*/  PRMT R137, RZ, 0x7610, R137 ;  /* 0x00007610ff897816 */ /* 0x000fe40000000089 */
[-C--:B0-----:R-:W-:Y:S02]  /*2f00*/  LEA.HI.X.SX32 R63, R64, R121.reuse, 0x1, P5 ;  /* 0x00000079403f7211 */ /* 0x081fe400028f0eff */
[-C--:B------:R-:W-:Y:S01]  /*2f10*/  IADD3 R62, P6, PT, R65, R118.reuse, RZ ;  /* 0x00000076413e7210 */ /* 0x080fe20007fde0ff */
[----:B-1----:R-:W-:Y:S02]  /*2f20*/  @P4 IMAD.MOV.U32 R66, RZ, RZ, R58 ;  /* 0x000000ffff424224 */ /* 0x002fe400078e003a */
[----:B------:R-:W-:Y:S01]  /*2f30*/  @P4 IMAD.MOV.U32 R67, RZ, RZ, R61 ;  /* 0x000000ffff434224 */ /* 0x000fe200078e003d */
[----:B------:R-:W-:Y:S01]  /*2f40*/  IADD3 R64, P5, PT, R75, R118, RZ ;  /* 0x000000764b407210 */ /* 0x000fe20007fbe0ff */
[----:B------:R-:W-:Y:S01]  /*2f50*/  IMAD R76, R85, UR7, RZ ;  /* 0x00000007554c7c24 */ /* 0x000fe2000f8e02ff */
[----:B------:R-:W-:Y:S01]  /*2f60*/  LEA.HI.X.SX32 R65, R65, R121, 0x1, P6 ;  /* 0x0000007941417211 */ /* 0x000fe200030f0eff */
[----:B------:R-:W-:Y:S01]  /*2f70*/  @P4 IMAD.MOV.U32 R72, RZ, RZ, R60 ;  /* 0x000000ffff484224 */ /* 0x000fe200078e003c */
[----:B------:R0:W2:Y:S01]  /*2f80*/  @P4 LDG.E.U8 R135, desc[UR16][R66.64] ;  /* 0x0000001042874981 */ /* 0x0000a2000c1e1100 */
[----:B------:R-:W-:Y:S01]  /*2f90*/  @P4 IMAD.MOV.U32 R73, RZ, RZ, R63 ;  /* 0x000000ffff494224 */ /* 0x000fe200078e003f */
[----:B------:R-:W-:Y:S01]  /*2fa0*/  PRMT R139, RZ, 0x7610, R139 ;  /* 0x00007610ff8b7816 */ /* 0x000fe2000000008b */
[----:B------:R-:W-:-:S03]  /*2fb0*/  IMAD R80, R70, UR7, RZ ;  /* 0x0000000746507c24 */ /* 0x000fc6000f8e02ff */
[----:B------:R1:W2:Y:S01]  /*2fc0*/  @P4 LDG.E.U8 R137, desc[UR16][R72.64] ;  /* 0x0000001048894981 */ /* 0x0002a2000c1e1100 */
[-C--:B0-----:R-:W-:Y:S01]  /*2fd0*/  LEA.HI.X.SX32 R67, R75, R121.reuse, 0x1, P5 ;  /* 0x000000794b437211 */ /* 0x081fe200028f0eff */
[----:B------:R-:W-:Y:S01]  /*2fe0*/  IMAD R75, R71, UR7, RZ ;  /* 0x00000007474b7c24 */ /* 0x000fe2000f8e02ff */
[CC--:B------:R-:W-:Y:S01]  /*2ff0*/  IADD3 R66, P6, PT, R76.reuse, R118.reuse, RZ ;  /* 0x000000764c427210 */ /* 0x0c0fe20007fde0ff */
[----:B-1----:R-:W-:Y:S02]  /*3000*/  @P4 IMAD.MOV.U32 R72, RZ, RZ, R62 ;  /* 0x000000ffff484224 */ /* 0x002fe400078e003e */
[----:B------:R-:W-:Y:S01]  /*3010*/  @P4 IMAD.MOV.U32 R73, RZ, RZ, R65 ;  /* 0x000000ffff494224 */ /* 0x000fe200078e0041 */
[----:B------:R-:W-:Y:S01]  /*3020*/  IADD3 R70, P5, PT, R75, R118, RZ ;  /* 0x000000764b467210 */ /* 0x000fe20007fbe0ff */
[----:B------:R-:W-:Y:S01]  /*3030*/  @P4 IMAD.MOV.U32 R77, RZ, RZ, R67 ;  /* 0x000000ffff4d4224 */ /* 0x000fe200078e0043 */
[----:B------:R-:W-:Y:S02]  /*3040*/  PRMT R141, RZ, 0x7610, R141 ;  /* 0x00007610ff8d7816 */ /* 0x000fe4000000008d */
[----:B------:R-:W-:Y:S01]  /*3050*/  LEA.HI.X.SX32 R71, R76, R121, 0x1, P6 ;  /* 0x000000794c477211 */ /* 0x000fe200030f0eff */
[----:B------:R-:W-:Y:S01]  /*3060*/  @P4 IMAD.MOV.U32 R76, RZ, RZ, R64 ;  /* 0x000000ffff4c4224 */ /* 0x000fe200078e0040 */
[----:B------:R0:W2:Y:S01]  /*3070*/  @P4 LDG.E.U8 R139, desc[UR16][R72.64] ;  /* 0x00000010488b4981 */ /* 0x0000a2000c1e1100 */
[----:B------:R-:W-:Y:S01]  /*3080*/  IMAD R84, R74, UR7, RZ ;  /* 0x000000074a547c24 */ /* 0x000fe2000f8e02ff */
[----:B------:R-:W-:-:S02]  /*3090*/  PRMT R143, RZ, 0x7610, R143 ;  /* 0x00007610ff8f7816 */ /* 0x000fc4000000008f */
[----:B------:R1:W2:Y:S01]  /*30a0*/  @P4 LDG.E.U8 R141, desc[UR16][R76.64] ;  /* 0x000000104c8d4981 */ /* 0x0002a2000c1e1100 */
[----:B------:R-:W-:Y:S02]  /*30b0*/  PRMT R145, RZ, 0x7610, R145 ;  /* 0x00007610ff917816 */ /* 0x000fe40000000091 */
[CC--:B0-----:R-:W-:Y:S02]  /*30c0*/  IADD3 R72, P6, PT, R80.reuse, R118.reuse, RZ ;  /* 0x0000007650487210 */ /* 0x0c1fe40007fde0ff */
[-C--:B------:R-:W-:Y:S01]  /*30d0*/  LEA.HI.X.SX32 R73, R75, R121.reuse, 0x1, P5 ;  /* 0x000000794b497211 */ /* 0x080fe200028f0eff */
[----:B-1----:R-:W-:Y:S01]  /*30e0*/  @P4 IMAD.MOV.U32 R76, RZ, RZ, R66 ;  /* 0x000000ffff4c4224 */ /* 0x002fe200078e0042 */
[----:B------:R-:W-:Y:S01]  /*30f0*/  LEA.HI.X.SX32 R75, R80, R121, 0x1, P6 ;  /* 0x00000079504b7211 */ /* 0x000fe200030f0eff */
[----:B------:R-:W-:Y:S01]  /*3100*/  @P4 IMAD.MOV.U32 R77, RZ, RZ, R71 ;  /* 0x000000ffff4d4224 */ /* 0x000fe200078e0047 */
[----:B------:R-:W-:Y:S01]  /*3110*/  IADD3 R74, P5, PT, R84, R118, RZ ;  /* 0x00000076544a7210 */ /* 0x000fe20007fbe0ff */
[----:B------:R-:W-:-:S02]  /*3120*/  @P4 IMAD.MOV.U32 R80, RZ, RZ, R70 ;  /* 0x000000ffff504224 */ /* 0x000fc400078e0046 */
[----:B------:R-:W-:Y:S01]  /*3130*/  @P4 IMAD.MOV.U32 R81, RZ, RZ, R73 ;  /* 0x000000ffff514224 */ /* 0x000fe200078e0049 */
[----:B------:R0:W2:Y:S01]  /*3140*/  @P4 LDG.E.U8 R143, desc[UR16][R76.64] ;  /* 0x000000104c8f4981 */ /* 0x0000a2000c1e1100 */
[----:B------:R-:W-:Y:S01]  /*3150*/  IMAD R79, R79, UR7, RZ ;  /* 0x000000074f4f7c24 */ /* 0x000fe2000f8e02ff */
[----:B------:R-:W-:Y:S02]  /*3160*/  PRMT R147, RZ, 0x7610, R147 ;  /* 0x00007610ff937816 */ /* 0x000fe40000000093 */
[----:B------:R1:W2:Y:S01]  /*3170*/  @P4 LDG.E.U8 R145, desc[UR16][R80.64] ;  /* 0x0000001050914981 */ /* 0x0002a2000c1e1100 */
[----:B------:R-:W-:Y:S01]  /*3180*/  IMAD R92, R90, UR7, RZ ;  /* 0x000000075a5c7c24 */ /* 0x000fe2000f8e02ff */
[----:B------:R-:W-:Y:S01]  /*3190*/  PRMT R149, RZ, 0x7610, R149 ;  /* 0x00007610ff957816 */ /* 0x000fe20000000095 */
[----:B------:R-:W-:Y:S01]  /*31a0*/  IMAD R91, R78, UR7, RZ ;  /* 0x000000074e5b7c24 */ /* 0x000fe2000f8e02ff */
[----:B0-----:R-:W-:Y:S02]  /*31b0*/  LEA.HI.X.SX32 R77, R84, R121, 0x1, P5 ;  /* 0x00000079544d7211 */ /* 0x001fe400028f0eff */
[----:B------:R-:W-:Y:S01]  /*31c0*/  IADD3 R76, P6, PT, R79, R118, RZ ;  /* 0x000000764f4c7210 */ /* 0x000fe20007fde0ff */
[----:B-1----:R-:W-:-:S02]  /*31d0*/  @P4 IMAD.MOV.U32 R80, RZ, RZ, R72 ;  /* 0x000000ffff504224 */ /* 0x002fc400078e0048 */
[----:B------:R-:W-:Y:S01]  /*31e0*/  @P4 IMAD.MOV.U32 R81, RZ, RZ, R75 ;  /* 0x000000ffff514224 */ /* 0x000fe200078e004b */
[-C--:B------:R-:W-:Y:S01]  /*31f0*/  LEA.HI.X.SX32 R79, R79, R121.reuse, 0x1, P6 ;  /* 0x000000794f4f7211 */ /* 0x080fe200030f0eff */
[----:B------:R-:W-:Y:S02]  /*3200*/  @P4 IMAD.MOV.U32 R84, RZ, RZ, R74 ;  /* 0x000000ffff544224 */ /* 0x000fe400078e004a */
[----:B------:R-:W-:Y:S01]  /*3210*/  @P4 IMAD.MOV.U32 R85, RZ, RZ, R77 ;  /* 0x000000ffff554224 */ /* 0x000fe200078e004d */
[----:B------:R0:W2:Y:S01]  /*3220*/  @P4 LDG.E.U8 R147, desc[UR16][R80.64] ;  /* 0x0000001050934981 */ /* 0x0000a2000c1e1100 */
[-C--:B------:R-:W-:Y:S01]  /*3230*/  IADD3 R78, P5, PT, R91, R118.reuse, RZ ;  /* 0x000000765b4e7210 */ /* 0x080fe20007fbe0ff */
[----:B------:R-:W-:Y:S01]  /*3240*/  IMAD R89, R89, UR7, RZ ;  /* 0x0000000759597c24 */ /* 0x000fe2000f8e02ff */
[----:B------:R-:W-:Y:S01]  /*3250*/  PRMT R151, RZ, 0x7610, R151 ;  /* 0x00007610ff977816 */ /* 0x000fe20000000097 */
[----:B------:R1:W2:Y:S01]  /*3260*/  @P4 LDG.E.U8 R149, desc[UR16][R84.64] ;  /* 0x0000001054954981 */ /* 0x0002a2000c1e1100 */
[----:B------:R-:W-:Y:S01]  /*3270*/  @P4 IMAD.MOV.U32 R86, RZ, RZ, R76 ;  /* 0x000000ffff564224 */ /* 0x000fe200078e004c */
[----:B0-----:R-:W-:Y:S01]  /*3280*/  IADD3 R80, P6, PT, R92, R118, RZ ;  /* 0x000000765c507210 */ /* 0x001fe20007fde0ff */
[----:B------:R-:W-:Y:S01]  /*3290*/  @P4 IMAD.MOV.U32 R87, RZ, RZ, R79 ;  /* 0x000000ffff574224 */ /* 0x000fe200078e004f */
[-C--:B------:R-:W-:Y:S01]  /*32a0*/  LEA.HI.X.SX32 R81, R91, R121.reuse, 0x1, P5 ;  /* 0x000000795b517211 */ /* 0x080fe200028f0eff */
[----:B------:R-:W-:Y:S01]  /*32b0*/  IMAD R88, R88, UR7, RZ ;  /* 0x0000000758587c24 */ /* 0x000fe2000f8e02ff */
[----:B-1----:R-:W-:-:S02]  /*32c0*/  LEA.HI.X.SX32 R85, R92, R121, 0x1, P6 ;  /* 0x000000795c557211 */ /* 0x002fc400030f0eff */
[CC--:B------:R-:W-:Y:S01]  /*32d0*/  IADD3 R84, P5, PT, R89.reuse, R118.reuse, RZ ;  /* 0x0000007659547210 */ /* 0x0c0fe20007fbe0ff */
[----:B------:R0:W2:Y:S01]  /*32e0*/  @P4 LDG.E.U8 R151, desc[UR16][R86.64] ;  /* 0x0000001056974981 */ /* 0x0000a2000c1e1100 */
[----:B------:R-:W-:Y:S01]  /*32f0*/  PRMT R155, RZ, 0x7610, R155 ;  /* 0x00007610ff9b7816 */ /* 0x000fe2000000009b */
[----:B------:R-:W-:Y:S01]  /*3300*/  @P4 IMAD.MOV.U32 R92, RZ, RZ, R80 ;  /* 0x000000ffff5c4224 */ /* 0x000fe200078e0050 */
[----:B------:R-:W-:Y:S01]  /*3310*/  PRMT R153, RZ, 0x7610, R153 ;  /* 0x00007610ff997816 */ /* 0x000fe20000000099 */
[----:B------:R-:W-:Y:S02]  /*3320*/  @P4 IMAD.MOV.U32 R93, RZ, RZ, R85 ;  /* 0x000000ffff5d4224 */ /* 0x000fe400078e0055 */
[----:B------:R-:W-:Y:S02]  /*3330*/  @P4 IMAD.MOV.U32 R90, RZ, RZ, R78 ;  /* 0x000000ffff5a4224 */ /* 0x000fe400078e004e */
[----:B------:R-:W-:Y:S01]  /*3340*/  @P4 IMAD.MOV.U32 R91, RZ, RZ, R81 ;  /* 0x000000ffff5b4224 */ /* 0x000fe200078e0051 */
[----:B------:R-:W-:Y:S01]  /*3350*/  PRMT R157, RZ, 0x7610, R157 ;  /* 0x00007610ff9d7816 */ /* 0x000fe2000000009d */
[----:B------:R-:W-:Y:S01]  /*3360*/  IMAD R96, R96, UR7, RZ ;  /* 0x0000000760607c24 */ /* 0x000fe2000f8e02ff */
[----:B0-----:R-:W-:Y:S01]  /*3370*/  IADD3 R86, P6, PT, R88, R118, RZ ;  /* 0x0000007658567210 */ /* 0x001fe20007fde0ff */
[----:B------:R0:W2:Y:S01]  /*3380*/  @P4 LDG.E.U8 R155, desc[UR16][R92.64] ;  /* 0x000000105c9b4981 */ /* 0x0000a2000c1e1100 */
[----:B------:R-:W-:-:S02]  /*3390*/  LEA.HI.X.SX32 R87, R89, R121, 0x1, P5 ;  /* 0x0000007959577211 */ /* 0x000fc400028f0eff */
[----:B------:R-:W-:Y:S01]  /*33a0*/  PRMT R159, RZ, 0x7610, R159 ;  /* 0x00007610ff9f7816 */ /* 0x000fe2000000009f */
[----:B------:R1:W2:Y:S01]  /*33b0*/  @P4 LDG.E.U8 R153, desc[UR16][R90.64] ;  /* 0x000000105a994981 */ /* 0x0002a2000c1e1100 */
[----:B------:R-:W-:Y:S01]  /*33c0*/  LEA.HI.X.SX32 R89, R88, R121, 0x1, P6 ;  /* 0x0000007958597211 */ /* 0x000fe200030f0eff */
[----:B------:R-:W-:Y:S02]  /*33d0*/  @P4 IMAD.MOV.U32 R88, RZ, RZ, R86 ;  /* 0x000000ffff584224 */ /* 0x000fe400078e0056 */
[----:B0-----:R-:W-:-:S03]  /*33e0*/  @P4 IMAD.MOV.U32 R92, RZ, RZ, R84 ;  /* 0x000000ffff5c4224 */ /* 0x001fc600078e0054 */
[----:B------:R0:W2:Y:S01]  /*33f0*/  @P4 LDG.E.U8 R159, desc[UR16][R88.64] ;  /* 0x00000010589f4981 */ /* 0x0000a2000c1e1100 */
[----:B------:R-:W-:Y:S01]  /*3400*/  @P4 IMAD.MOV.U32 R93, RZ, RZ, R87 ;  /* 0x000000ffff5d4224 */ /* 0x000fe200078e0057 */
[----:B-1----:R-:W-:Y:S01]  /*3410*/  IADD3 R90, P5, PT, R96, R118, RZ ;  /* 0x00000076605a7210 */ /* 0x002fe20007fbe0ff */
[----:B------:R-:W-:-:S03]  /*3420*/  IMAD R95, R95, UR7, RZ ;  /* 0x000000075f5f7c24 */ /* 0x000fc6000f8e02ff */
[----:B------:R1:W2:Y:S01]  /*3430*/  @P4 LDG.E.U8 R157, desc[UR16][R92.64] ;  /* 0x000000105c9d4981 */ /* 0x0002a2000c1e1100 */
[----:B0-----:R-:W-:Y:S01]  /*3440*/  LOP3.LUT R88, R3, 0x6, RZ, 0xfc, !PT ;  /* 0x0000000603587812 */ /* 0x001fe200078efcff */
[----:B------:R-:W-:Y:S01]  /*3450*/  @P4 IMAD.MOV.U32 R98, RZ, RZ, R90 ;  /* 0x000000ffff624224 */ /* 0x000fe200078e005a */
[----:B------:R-:W-:Y:S02]  /*3460*/  PRMT R161, RZ, 0x7610, R161 ;  /* 0x00007610ffa17816 */ /* 0x000fe400000000a1 */
[----:B-1----:R-:W-:Y:S02]  /*3470*/  LEA.HI.X.SX32 R93, R96, R121, 0x1, P5 ;  /* 0x00000079605d7211 */ /* 0x002fe400028f0eff */
[----:B------:R-:W-:Y:S02]  /*3480*/  IADD3 R92, P6, PT, R95, R118, RZ ;  /* 0x000000765f5c7210 */ /* 0x000fe40007fde0ff */
[----:B------:R-:W-:Y:S01]  /*3490*/  ISETP.LT.AND P5, PT, R88, R126, P0 ;  /* 0x0000007e5800720c */ /* 0x000fe200007a1270 */
[----:B------:R-:W-:Y:S01]  /*34a0*/  @P4 IMAD.MOV.U32 R99, RZ, RZ, R93 ;  /* 0x000000ffff634224 */ /* 0x000fe200078e005d */
[----:B------:R-:W-:-:S02]  /*34b0*/  LOP3.LUT R91, R3, 0x16, RZ, 0xfc, !PT ;  /* 0x00000016035b7812 */ /* 0x000fc400078efcff */
[----:B------:R-:W-:Y:S02]  /*34c0*/  LEA.HI.X.SX32 R95, R95, R121, 0x1, P6 ;  /* 0x000000795f5f7211 */ /* 0x000fe400030f0eff */
[----:B------:R-:W-:Y:S01]  /*34d0*/  PRMT R163, RZ, 0x7610, R163 ;  /* 0x00007610ffa37816 */ /* 0x000fe200000000a3 */
[----:B------:R0:W2:Y:S01]  /*34e0*/  @P4 LDG.E.U8 R161, desc[UR16][R98.64] ;  /* 0x0000001062a14981 */ /* 0x0000a2000c1e1100 */
[----:B------:R-:W-:Y:S01]  /*34f0*/  ISETP.LT.AND P0, PT, R91, R126, P0 ;  /* 0x0000007e5b00720c */ /* 0x000fe20000701270 */
[----:B------:R-:W-:Y:S01]  /*3500*/  IMAD R97, R94, UR7, RZ ;  /* 0x000000075e617c24 */ /* 0x000fe2000f8e02ff */
[----:B------:R-:W-:Y:S01]  /*3510*/  PRMT R128, RZ, 0x7610, R128 ;  /* 0x00007610ff807816 */ /* 0x000fe20000000080 */
[----:B0-----:R-:W-:Y:S02]  /*3520*/  @P4 IMAD.MOV.U32 R98, RZ, RZ, R92 ;  /* 0x000000ffff624224 */ /* 0x001fe400078e005c */
[----:B------:R-:W-:Y:S01]  /*3530*/  @P4 IMAD.MOV.U32 R99, RZ, RZ, R95 ;  /* 0x000000ffff634224 */ /* 0x000fe200078e005f */
[----:B------:R-:W-:-:S04]  /*3540*/  IADD3 R94, P6, PT, R97, R118, RZ ;  /* 0x00000076615e7210 */ /* 0x000fc80007fde0ff */
[----:B------:R0:W2:Y:S01]  /*3550*/  @P4 LDG.E.U8 R163, desc[UR16][R98.64] ;  /* 0x0000001062a34981 */ /* 0x0000a2000c1e1100 */
[----:B------:R-:W-:Y:S01]  /*3560*/  PRMT R165, RZ, 0x7610, R165 ;  /* 0x00007610ffa57816 */ /* 0x000fe200000000a5 */
[----:B------:R-:W-:Y:S01]  /*3570*/  @P4 IMAD.MOV.U32 R96, RZ, RZ, R94 ;  /* 0x000000ffff604224 */ /* 0x000fe200078e005e */
[----:B------:R-:W-:Y:S01]  /*3580*/  PRMT R130, RZ, 0x7610, R130 ;  /* 0x00007610ff827816 */ /* 0x000fe20000000082 */
[----:B0-----:R-:W-:Y:S02]  /*3590*/  @P5 IMAD.MOV.U32 R98, RZ, RZ, R46 ;  /* 0x000000ffff625224 */ /* 0x001fe400078e002e */
[----:B------:R-:W-:Y:S01]  /*35a0*/  @P5 IMAD.MOV.U32 R99, RZ, RZ, R49 ;  /* 0x000000ffff635224 */ /* 0x000fe200078e0031 */
[----:B------:R-:W-:Y:S01]  /*35b0*/  LEA.HI.X.SX32 R97, R97, R121, 0x1, P6 ;  /* 0x0000007961617211 */ /* 0x000fe200030f0eff */
[----:B------:R-:W-:-:S03]  /*35c0*/  IMAD R112, R111, UR7, RZ ;  /* 0x000000076f707c24 */ /* 0x000fc6000f8e02ff */
[----:B------:R0:W2:Y:S01]  /*35d0*/  @P5 LDG.E.U8 R128, desc[UR16][R98.64] ;  /* 0x0000001062805981 */ /* 0x0000a2000c1e1100 */
[----:B------:R-:W-:Y:S02]  /*35e0*/  IMAD R109, R109, UR7, RZ ;  /* 0x000000076d6d7c24 */ /* 0x000fe4000f8e02ff */
[----:B------:R-:W-:Y:S01]  /*35f0*/  IMAD R114, R100, UR7, RZ ;  /* 0x0000000764727c24 */ /* 0x000fe2000f8e02ff */
[----:B------:R1:W2:Y:S01]  /*3600*/  @P4 LDG.E.U8 R165, desc[UR16][R96.64] ;  /* 0x0000001060a54981 */ /* 0x0002a2000c1e1100 */
[----:B0-----:R-:W-:Y:S02]  /*3610*/  @P0 IMAD.MOV.U32 R98, RZ, RZ, R50 ;  /* 0x000000ffff620224 */ /* 0x001fe400078e0032 */
[----:B------:R-:W-:Y:S01]  /*3620*/  @P0 IMAD.MOV.U32 R99, RZ, RZ, R53 ;  /* 0x000000ffff630224 */ /* 0x000fe200078e0035 */
[-C--:B------:R-:W-:Y:S01]  /*3630*/  IADD3 R100, P6, PT, R114, R118.reuse, RZ ;  /* 0x0000007672647210 */ /* 0x080fe20007fde0ff */
[----:B------:R-:W-:Y:S02]  /*3640*/  IMAD R116, R102, UR7, RZ ;  /* 0x0000000766747c24 */ /* 0x000fe4000f8e02ff */
[----:B------:R-:W-:Y:S01]  /*3650*/  IMAD R125, R103, UR7, RZ ;  /* 0x00000007677d7c24 */ /* 0x000fe2000f8e02ff */
[----:B------:R0:W2:Y:S01]  /*3660*/  @P0 LDG.E.U8 R130, desc[UR16][R98.64] ;  /* 0x0000001062820981 */ /* 0x0000a2000c1e1100 */
[----:B-1----:R-:W-:Y:S01]  /*3670*/  IADD3 R96, P0, PT, R112, R118, RZ ;  /* 0x0000007670607210 */ /* 0x002fe20007f1e0ff */
[----:B------:R-:W-:-:S02]  /*3680*/  IMAD R132, R104, UR7, RZ ;  /* 0x0000000768847c24 */ /* 0x000fc4000f8e02ff */
[----:B------:R-:W-:Y:S01]  /*3690*/  IMAD R124, R101, UR7, RZ ;  /* 0x00000007657c7c24 */ /* 0x000fe2000f8e02ff */
[-C--:B------:R-:W-:Y:S02]  /*36a0*/  LEA.HI.X.SX32 R103, R114, R121.reuse, 0x1, P6 ;  /* 0x0000007972677211 */ /* 0x080fe400030f0eff */
[-C--:B0-----:R-:W-:Y:S01]  /*36b0*/  IADD3 R98, P5, PT, R109, R118.reuse, RZ ;  /* 0x000000766d627210 */ /* 0x081fe20007fbe0ff */
[----:B------:R-:W-:Y:S01]  /*36c0*/  IMAD R111, R105, UR7, RZ ;  /* 0x00000007696f7c24 */ /* 0x000fe2000f8e02ff */
[-C--:B------:R-:W-:Y:S01]  /*36d0*/  LEA.HI.X.SX32 R99, R112, R121.reuse, 0x1, P0 ;  /* 0x0000007970637211 */ /* 0x080fe200000f0eff */
[----:B------:R-:W-:Y:S01]  /*36e0*/  IMAD R113, R106, UR7, RZ ;  /* 0x000000076a717c24 */ /* 0x000fe2000f8e02ff */
[----:B------:R-:W-:Y:S01]  /*36f0*/  LEA.HI.X.SX32 R101, R109, R121, 0x1, P5 ;  /* 0x000000796d657211 */ /* 0x000fe200028f0eff */
[----:B------:R-:W-:Y:S01]  /*3700*/  IMAD R115, R107, UR7, RZ ;  /* 0x000000076b737c24 */ /* 0x000fe2000f8e02ff */
[-C--:B------:R-:W-:Y:S02]  /*3710*/  IADD3 R102, P0, PT, R116, R118.reuse, RZ ;  /* 0x0000007674667210 */ /* 0x080fe40007f1e0ff */
[----:B------:R-:W-:-:S02]  /*3720*/  IADD3 R104, P5, PT, R125, R118, RZ ;  /* 0x000000767d687210 */ /* 0x000fc40007fbe0ff */
[-C--:B------:R-:W-:Y:S01]  /*3730*/  IADD3 R106, P6, PT, R132, R118.reuse, RZ ;  /* 0x00000076846a7210 */ /* 0x080fe20007fde0ff */
[----:B------:R-:W-:Y:S01]  /*3740*/  IMAD R117, R108, UR7, RZ ;  /* 0x000000076c757c24 */ /* 0x000fe2000f8e02ff */
[-C--:B------:R-:W-:Y:S01]  /*3750*/  LEA.HI.X.SX32 R105, R116, R121.reuse, 0x1, P0 ;  /* 0x0000007974697211 */ /* 0x080fe200000f0eff */
[----:B------:R-:W-:Y:S01]  /*3760*/  IMAD R119, R110, UR7, RZ ;  /* 0x000000076e777c24 */ /* 0x000fe2000f8e02ff */
[-C--:B------:R-:W-:Y:S02]  /*3770*/  LEA.HI.X.SX32 R107, R125, R121.reuse, 0x1, P5 ;  /* 0x000000797d6b7211 */ /* 0x080fe400028f0eff */
[----:B------:R-:W-:Y:S02]  /*3780*/  LEA.HI.X.SX32 R109, R132, R121, 0x1, P6 ;  /* 0x00000079846d7211 */ /* 0x000fe400030f0eff */
[-C--:B------:R-:W-:Y:S02]  /*3790*/  IADD3 R108, P0, PT, R111, R118.reuse, RZ ;  /* 0x000000766f6c7210 */ /* 0x080fe40007f1e0ff */
[----:B------:R-:W-:-:S02]  /*37a0*/  IADD3 R110, P5, PT, R113, R118, RZ ;  /* 0x00000076716e7210 */ /* 0x000fc40007fbe0ff */
[-C--:B------:R-:W-:Y:S02]  /*37b0*/  IADD3 R112, P6, PT, R115, R118.reuse, RZ ;  /* 0x0000007673707210 */ /* 0x080fe40007fde0ff */
[-C--:B------:R-:W-:Y:S02]  /*37c0*/  LEA.HI.X.SX32 R111, R111, R121.reuse, 0x1, P0 ;  /* 0x000000796f6f7211 */ /* 0x080fe400000f0eff */
[-C--:B------:R-:W-:Y:S02]  /*37d0*/  LEA.HI.X.SX32 R113, R113, R121.reuse, 0x1, P5 ;  /* 0x0000007971717211 */ /* 0x080fe400028f0eff */
[----:B------:R-:W-:Y:S02]  /*37e0*/  LEA.HI.X.SX32 R115, R115, R121, 0x1, P6 ;  /* 0x0000007973737211 */ /* 0x000fe400030f0eff */
[-C--:B------:R-:W-:Y:S02]  /*37f0*/  IADD3 R114, P0, PT, R117, R118.reuse, RZ ;  /* 0x0000007675727210 */ /* 0x080fe40007f1e0ff */
[----:B------:R-:W-:-:S02]  /*3800*/  IADD3 R116, P5, PT, R119, R118, RZ ;  /* 0x0000007677747210 */ /* 0x000fc40007fbe0ff */
[C---:B------:R-:W-:Y:S02]  /*3810*/  IADD3 R118, P6, PT, R124.reuse, R118, RZ ;  /* 0x000000767c767210 */ /* 0x040fe40007fde0ff */
[-C--:B------:R-:W-:Y:S02]  /*3820*/  LEA.HI.X.SX32 R117, R117, R121.reuse, 0x1, P0 ;  /* 0x0000007975757211 */ /* 0x080fe400000f0eff */
[-C--:B------:R-:W-:Y:S01]  /*3830*/  LEA.HI.X.SX32 R119, R119, R121.reuse, 0x1, P5 ;  /* 0x0000007977777211 */ /* 0x080fe200028f0eff */
[----:B------:R-:W-:Y:S01]  /*3840*/  @P4 IMAD.MOV.U32 R125, RZ, RZ, R99 ;  /* 0x000000ffff7d4224 */ /* 0x000fe200078e0063 */
[----:B------:R-:W-:Y:S01]  /*3850*/  LEA.HI.X.SX32 R121, R124, R121, 0x1, P6 ;  /* 0x000000797c797211 */ /* 0x000fe200030f0eff */
[----:B------:R-:W-:Y:S01]  /*3860*/  @P4 IMAD.MOV.U32 R124, RZ, RZ, R96 ;  /* 0x000000ffff7c4224 */ /* 0x000fe200078e0060 */
[----:B------:R-:W-:Y:S02]  /*3870*/  PRMT R132, RZ, 0x7610, R132 ;  /* 0x00007610ff847816 */ /* 0x000fe40000000084 */
[----:B------:R-:W-:-:S04]  /*3880*/  PRMT R134, RZ, 0x7610, R134 ;  /* 0x00007610ff867816 */ /* 0x000fc80000000086 */
[----:B------:R0:W2:Y:S01]  /*3890*/  @P4 LDG.E.U8 R132, desc[UR16][R124.64] ;  /* 0x000000107c844981 */ /* 0x0000a2000c1e1100 */
[----:B------:R-:W-:-:S04]  /*38a0*/  @!UP0 UIADD3 UR4, UPT, UPT, -UR6, 0x100000, URZ ;  /* 0x0010000006048890 */ /* 0x000fc8000fffe1ff */
[----:B------:R-:W-:Y:S02]  /*38b0*/  @!UP0 USHF.L.U32 UR5, UR4, 0xb, URZ ;  /* 0x0000000b04058899 */ /* 0x000fe400080006ff */
[----:B------:R-:W-:Y:S01]  /*38c0*/  @!UP0 USHF.L.U32 UR4, UR4, 0x1, URZ ;  /* 0x0000000104048899 */ /* 0x000fe200080006ff */
[----:B------:R-:W-:Y:S01]  /*38d0*/  PRMT R136, RZ, 0x7610, R136 ;  /* 0x00007610ff887816 */ /* 0x000fe20000000088 */
[----:B0-----:R-:W-:Y:S02]  /*38e0*/  @P4 IMAD.MOV.U32 R124, RZ, RZ, R98 ;  /* 0x000000ffff7c4224 */ /* 0x001fe400078e0062 */
[----:B------:R-:W-:-:S05]  /*38f0*/  @P4 IMAD.MOV.U32 R125, RZ, RZ, R101 ;  /* 0x000000ffff7d4224 */ /* 0x000fca00078e0065 */
[----:B------:R0:W2:Y:S01]  /*3900*/  @P4 LDG.E.U8 R134, desc[UR16][R124.64] ;  /* 0x000000107c864981 */ /* 0x0000a2000c1e1100 */
[----:B------:R-:W-:Y:S01]  /*3910*/  VOTEU.ALL UP0, P2 ;  /* 0x0000000000ff7886 */ /* 0x000fe20001000000 */
[----:B------:R-:W-:-:S04]  /*3920*/  PRMT R138, RZ, 0x7610, R138 ;  /* 0x00007610ff8a7816 */ /* 0x000fc8000000008a */
[----:B------:R1:W1:Y:S01]  /*3930*/  @!UP0 SYNCS.EXCH.64 URZ, [UR15+0x3008], UR4 ;  /* 0x003008040fff85b2 */ /* 0x0002620008000100 */
[----:B0-----:R-:W-:Y:S02]  /*3940*/  @P4 IMAD.MOV.U32 R124, RZ, RZ, R100 ;  /* 0x000000ffff7c4224 */ /* 0x001fe400078e0064 */
[----:B------:R-:W-:-:S05]  /*3950*/  @P4 IMAD.MOV.U32 R125, RZ, RZ, R103 ;  /* 0x000000ffff7d4224 */ /* 0x000fca00078e0067 */
[----:B------:R0:W2:Y:S04]  /*3960*/  @P4 LDG.E.U8 R136, desc[UR16][R124.64] ;  /* 0x000000107c884981 */ /* 0x0000a8000c1e1100 */
[----:B----4-:R4:W-:Y:S01]  /*3970*/  STS.U8 [R0+UR15+0x2200], R140 ;  /* 0x0022008c00007988 */ /* 0x0109e2000800000f */
[----:B0-----:R-:W-:Y:S02]  /*3980*/  @P4 IMAD.MOV.U32 R124, RZ, RZ, R102 ;  /* 0x000000ffff7c4224 */ /* 0x001fe400078e0066 */
[----:B------:R-:W-:Y:S01]  /*3990*/  @P4 IMAD.MOV.U32 R125, RZ, RZ, R105 ;  /* 0x000000ffff7d4224 */ /* 0x000fe200078e0069 */
[----:B----4-:R-:W-:-:S04]  /*39a0*/  PRMT R140, RZ, 0x7610, R140 ;  /* 0x00007610ff8c7816 */ /* 0x010fc8000000008c */
[----:B------:R0:W4:Y:S04]  /*39b0*/  @P4 LDG.E.U8 R138, desc[UR16][R124.64] ;  /* 0x000000107c8a4981 */ /* 0x000128000c1e1100 */
[----:B-----5:R5:W-:Y:S01]  /*39c0*/  STS.U8 [R0+UR15+0x2400], R142 ;  /* 0x0024008e00007988 */ /* 0x020be2000800000f */
[----:B0-----:R-:W-:Y:S02]  /*39d0*/  @P4 IMAD.MOV.U32 R124, RZ, RZ, R104 ;  /* 0x000000ffff7c4224 */ /* 0x001fe400078e0068 */
[----:B------:R-:W-:Y:S01]  /*39e0*/  @P4 IMAD.MOV.U32 R125, RZ, RZ, R107 ;  /* 0x000000ffff7d4224 */ /* 0x000fe200078e006b */
[----:B-----5:R-:W-:-:S04]  /*39f0*/  PRMT R142, RZ, 0x7610, R142 ;  /* 0x00007610ff8e7816 */ /* 0x020fc8000000008e */
[----:B------:R0:W5:Y:S04]  /*3a00*/  @P4 LDG.E.U8 R140, desc[UR16][R124.64] ;  /* 0x000000107c8c4981 */ /* 0x000168000c1e1100 */
[----:B---3--:R3:W-:Y:S01]  /*3a10*/  STS.U8 [R0+UR15+0x2000], R120 ;  /* 0x0020007800007988 */ /* 0x0087e2000800000f */
[----:B0-----:R-:W-:Y:S02]  /*3a20*/  @P4 IMAD.MOV.U32 R124, RZ, RZ, R106 ;  /* 0x000000ffff7c4224 */ /* 0x001fe400078e006a */
[----:B------:R-:W-:Y:S01]  /*3a30*/  @P4 IMAD.MOV.U32 R125, RZ, RZ, R109 ;  /* 0x000000ffff7d4224 */ /* 0x000fe200078e006d */
[----:B------:R0:W-:Y:S01]  /*3a40*/  STS.U8 [R0+UR15+0x2600], R144 ;  /* 0x0026009000007988 */ /* 0x0001e2000800000f */
[----:B---3--:R-:W-:-:S03]  /*3a50*/  LOP3.LUT R120, R0, 0x10, RZ, 0x3c, !PT ;  /* 0x0000001000787812 */ /* 0x008fc600078e3cff */
[----:B------:R3:W5:Y:S01]  /*3a60*/  @P4 LDG.E.U8 R142, desc[UR16][R124.64] ;  /* 0x000000107c8e4981 */ /* 0x000762000c1e1100 */
[----:B0-----:R-:W-:Y:S01]  /*3a70*/  PRMT R144, RZ, 0x7610, R144 ;  /* 0x00007610ff907816 */ /* 0x001fe20000000090 */
[----:B---3--:R-:W-:Y:S02]  /*3a80*/  @P4 IMAD.MOV.U32 R124, RZ, RZ, R108 ;  /* 0x000000ffff7c4224 */ /* 0x008fe400078e006c */
[----:B------:R-:W-:Y:S01]  /*3a90*/  @P4 IMAD.MOV.U32 R125, RZ, RZ, R111 ;  /* 0x000000ffff7d4224 */ /* 0x000fe200078e006f */
[----:B------:R0:W-:Y:S04]  /*3aa0*/  STS.U8 [R120+UR15+0x2280], R148 ;  /* 0x0022809478007988 */ /* 0x0001e8000800000f */
[----:B------:R3:W5:Y:S01]  /*3ab0*/  @P4 LDG.E.U8 R144, desc[UR16][R124.64] ;  /* 0x000000107c904981 */ /* 0x000762000c1e1100 */
[----:B0-----:R-:W-:Y:S01]  /*3ac0*/  PRMT R148, RZ, 0x7610, R148 ;  /* 0x00007610ff947816 */ /* 0x001fe20000000094 */
[----:B---3--:R-:W-:-:S02]  /*3ad0*/  @P4 IMAD.MOV.U32 R124, RZ, RZ, R110 ;  /* 0x000000ffff7c4224 */ /* 0x008fc400078e006e */
[----:B------:R-:W-:Y:S01]  /*3ae0*/  @P4 IMAD.MOV.U32 R125, RZ, RZ, R113 ;  /* 0x000000ffff7d4224 */ /* 0x000fe200078e0071 */
[----:B------:R0:W-:Y:S04]  /*3af0*/  STS.U8 [R120+UR15+0x2480], R152 ;  /* 0x0024809878007988 */ /* 0x0001e8000800000f */
[----:B------:R3:W5:Y:S01]  /*3b00*/  @P4 LDG.E.U8 R148, desc[UR16][R124.64] ;  /* 0x000000107c944981 */ /* 0x000762000c1e1100 */
[----:B0-----:R-:W-:Y:S01]  /*3b10*/  PRMT R152, RZ, 0x7610, R152 ;  /* 0x00007610ff987816 */ /* 0x001fe20000000098 */
[----:B---3--:R-:W-:Y:S02]  /*3b20*/  @P4 IMAD.MOV.U32 R124, RZ, RZ, R112 ;  /* 0x000000ffff7c4224 */ /* 0x008fe400078e0070 */
[----:B------:R-:W-:Y:S01]  /*3b30*/  @P4 IMAD.MOV.U32 R125, RZ, RZ, R115 ;  /* 0x000000ffff7d4224 */ /* 0x000fe200078e0073 */
[----:B------:R0:W-:Y:S04]  /*3b40*/  STS.U8 [R120+UR15+0x2080], R122 ;  /* 0x0020807a78007988 */ /* 0x0001e8000800000f */
[----:B------:R3:W-:Y:S04]  /*3b50*/  STS.U8 [R120+UR15+0x2680], R160 ;  /* 0x002680a078007988 */ /* 0x0007e8000800000f */
[----:B------:R1:W5:Y:S01]  /*3b60*/  @P4 LDG.E.U8 R152, desc[UR16][R124.64] ;  /* 0x000000107c984981 */ /* 0x000362000c1e1100 */
[----:B0-----:R-:W-:-:S02]  /*3b70*/  LOP3.LUT R122, R0, 0x20, RZ, 0x3c, !PT ;  /* 0x00000020007a7812 */ /* 0x001fc400078e3cff */
[----:B---3--:R-:W-:Y:S01]  /*3b80*/  PRMT R160, RZ, 0x7610, R160 ;  /* 0x00007610ffa07816 */ /* 0x008fe200000000a0 */
[----:B-1----:R-:W-:Y:S02]  /*3b90*/  @P4 IMAD.MOV.U32 R124, RZ, RZ, R114 ;  /* 0x000000ffff7c4224 */ /* 0x002fe400078e0072 */
[----:B------:R-:W-:Y:S01]  /*3ba0*/  @P4 IMAD.MOV.U32 R125, RZ, RZ, R117 ;  /* 0x000000ffff7d4224 */ /* 0x000fe200078e0075 */
[----:B------:R0:W-:Y:S04]  /*3bb0*/  STS.U8 [R122+UR15+0x2300], R158 ;  /* 0x0023009e7a007988 */ /* 0x0001e8000800000f */
[----:B------:R1:W3:Y:S01]  /*3bc0*/  @P4 LDG.E.U8 R160, desc[UR16][R124.64] ;  /* 0x000000107ca04981 */ /* 0x0002e2000c1e1100 */
[----:B0-----:R-:W-:Y:S01]  /*3bd0*/  PRMT R158, RZ, 0x7610, R158 ;  /* 0x00007610ff9e7816 */ /* 0x001fe2000000009e */
[----:B-1----:R-:W-:-:S02]  /*3be0*/  @P4 IMAD.MOV.U32 R124, RZ, RZ, R116 ;  /* 0x000000ffff7c4224 */ /* 0x002fc400078e0074 */
[----:B------:R-:W-:Y:S01]  /*3bf0*/  @P4 IMAD.MOV.U32 R125, RZ, RZ, R119 ;  /* 0x000000ffff7d4224 */ /* 0x000fe200078e0077 */
[----:B------:R0:W-:Y:S04]  /*3c00*/  STS.U8 [R122+UR15+0x2500], R156 ;  /* 0x0025009c7a007988 */ /* 0x0001e8000800000f */
[----:B------:R1:W3:Y:S01]  /*3c10*/  @P4 LDG.E.U8 R158, desc[UR16][R124.64] ;  /* 0x000000107c9e4981 */ /* 0x0002e2000c1e1100 */
[----:B0-----:R-:W-:Y:S01]  /*3c20*/  PRMT R156, RZ, 0x7610, R156 ;  /* 0x00007610ff9c7816 */ /* 0x001fe2000000009c */
[----:B-1----:R-:W-:Y:S02]  /*3c30*/  @P4 IMAD.MOV.U32 R124, RZ, RZ, R118 ;  /* 0x000000ffff7c4224 */ /* 0x002fe400078e0076 */
[----:B------:R-:W-:-:S05]  /*3c40*/  @P4 IMAD.MOV.U32 R125, RZ, RZ, R121 ;  /* 0x000000ffff7d4224 */ /* 0x000fca00078e0079 */
[----:B------:R-:W3:Y:S04]  /*3c50*/  @P4 LDG.E.U8 R156, desc[UR16][R124.64] ;  /* 0x000000107c9c4981 */ /* 0x000ee8000c1e1100 */
[----:B------:R0:W-:Y:S04]  /*3c60*/  STS.U8 [R122+UR15+0x2100], R123 ;  /* 0x0021007b7a007988 */ /* 0x0001e8000800000f */
[----:B------:R1:W-:Y:S01]  /*3c70*/  STS.U8 [R122+UR15+0x2700], R154 ;  /* 0x0027009a7a007988 */ /* 0x0003e2000800000f */
[----:B0-----:R-:W-:-:S05]  /*3c80*/  LOP3.LUT R123, R0, 0x30, RZ, 0x3c, !PT ;  /* 0x00000030007b7812 */ /* 0x001fca00078e3cff */
[----:B------:R1:W-:Y:S04]  /*3c90*/  STS.U8 [R123+UR15+0x2380], R150 ;  /* 0x002380967b007988 */ /* 0x0003e8000800000f */
[----:B------:R1:W-:Y:S04]  /*3ca0*/  STS.U8 [R123+UR15+0x2780], R146 ;  /* 0x002780927b007988 */ /* 0x0003e8000800000f */
[----:B--2---:R1:W-:Y:S01]  /*3cb0*/  STS.U8 [R123+UR15+0x2180], R128 ;  /* 0x002180807b007988 */ /* 0x0043e2000800000f */
[----:B------:R-:W-:-:S03]  /*3cc0*/  ISETP.LT.OR P0, PT, R4, 0x20, P3 ;  /* 0x000000200400780c */ /* 0x000fc60001f01670 */
[----:B------:R1:W-:Y:S04]  /*3cd0*/  STS.U8 [R123+UR15+0x2580], R130 ;  /* 0x002580827b007988 */ /* 0x0003e8000800000f */
[----:B------:R1:W-:Y:S04]  /*3ce0*/  STS.U8 [R0+UR15], R127 ;  /* 0x0000007f00007988 */ /* 0x0003e8000800000f */
[----:B------:R1:W-:Y:S04]  /*3cf0*/  STS.U8 [R0+UR15+0x100], R129 ;  /* 0x0001008100007988 */ /* 0x0003e8000800000f */
        /* <DEDUP_REMOVED lines=21> */
[----:B----4-:R1:W-:Y:S04]  /*3e50*/  STS.U8 [R120+UR15+0x780], R138 ;  /* 0x0007808a78007988 */ /* 0x0103e8000800000f */
[----:B-----5:R1:W-:Y:S04]  /*3e60*/  STS.U8 [R120+UR15+0x880], R140 ;  /* 0x0008808c78007988 */ /* 0x0203e8000800000f */
[----:B------:R1:W-:Y:S04]  /*3e70*/  STS.U8 [R120+UR15+0x980], R142 ;  /* 0x0009808e78007988 */ /* 0x0003e8000800000f */
[----:B------:R1:W-:Y:S04]  /*3e80*/  STS.U8 [R120+UR15+0xa80], R144 ;  /* 0x000a809078007988 */ /* 0x0003e8000800000f */
[----:B------:R1:W-:Y:S04]  /*3e90*/  STS.U8 [R120+UR15+0xb80], R148 ;  /* 0x000b809478007988 */ /* 0x0003e8000800000f */
[----:B------:R1:W-:Y:S04]  /*3ea0*/  STS.U8 [R120+UR15+0xc80], R152 ;  /* 0x000c809878007988 */ /* 0x0003e8000800000f */
[----:B---3--:R1:W-:Y:S04]  /*3eb0*/  STS.U8 [R120+UR15+0xd80], R160 ;  /* 0x000d80a078007988 */ /* 0x0083e8000800000f */
[----:B------:R1:W-:Y:S04]  /*3ec0*/  STS.U8 [R120+UR15+0xe80], R158 ;  /* 0x000e809e78007988 */ /* 0x0003e8000800000f */
[----:B------:R1:W-:Y:S01]  /*3ed0*/  STS.U8 [R120+UR15+0xf80], R156 ;  /* 0x000f809c78007988 */ /* 0x0003e2000800000f */
[----:B------:R0:W-:Y:S06]  /*3ee0*/  MEMBAR.ALL.CTA ;  /* 0x0000000000007992 */ /* 0x0001ec0000008000 */
[----:B0-----:R-:W0:Y:S02]  /*3ef0*/  FENCE.VIEW.ASYNC.S ;  /* 0x00000000000073c6 */ /* 0x001e240000000000 */
[----:B0-----:R-:W-:Y:S01]  /*3f00*/  BAR.SYNC.DEFER_BLOCKING 0x0 ;  /* 0x0000000000007b1d */ /* 0x001fe20000010000 */
[----:B------:R-:W-:-:S05]  /*3f10*/  ISETP.GE.AND P4, PT, R4, 0x40, PT ;  /* 0x000000400400780c */ /* 0x000fca0003f86270 */
[----:B------:R-:W-:Y:S08]  /*3f20*/  @P0 BRA `(.L_x_6) ;  /* 0x00000000003c0947 */ /* 0x000ff00003800000 */
[----:B------:R-:W-:Y:S02]  /*3f30*/  UIADD3 UR4, UPT, UPT, UR15, 0x2000, URZ ;  /* 0x000020000f047890 */ /* 0x000fe4000fffe0ff */
[----:B------:R-:W-:Y:S02]  /*3f40*/  USHF.R.U32.HI UR8, URZ, 0x4, UR15 ;  /* 0x00000004ff087899 */ /* 0x000fe4000801160f */
[----:B------:R-:W-:Y:S02]  /*3f50*/  USHF.R.U32.HI UR4, URZ, 0x4, UR4 ;  /* 0x00000004ff047899 */ /* 0x000fe40008011604 */
[----:B------:R-:W-:Y:S02]  /*3f60*/  USGXT.U32 UR8, UR8, 0xe ;  /* 0x0000000e0808789a */ /* 0x000fe40008000000 */
[----:B------:R-:W-:Y:S01]  /*3f70*/  USGXT.U32 UR6, UR4, 0xe ;  /* 0x0000000e0406789a */ /* 0x000fe20008000000 */
[----:B------:R-:W-:Y:S02]  /*3f80*/  UMOV UR5, URZ ;  /* 0x000000ff00057c82 */ /* 0x000fe40008000000 */
[----:B------:R-:W-:Y:S01]  /*3f90*/  UMOV UR4, UR10 ;  /* 0x0000000a00047c82 */ /* 0x000fe20008000000 */
[----:B------:R-:W-:Y:S01]  /*3fa0*/  UMOV UR20, 0x0 ;  /* 0x0000000000147882 */ /* 0x000fe20000000000 */
[----:B------:R-:W-:Y:S01]  /*3fb0*/  UMOV UR21, 0x4208010 ;  /* 0x0420801000157882 */ /* 0x000fe20000000000 */
[----:B------:R-:W-:Y:S01]  /*3fc0*/  UMOV UR9, 0xc0004010 ;  /* 0xc000401000097882 */ /* 0x000fe20000000000 */
[----:B------:R-:W-:Y:S01]  /*3fd0*/  UMOV UR7, 0x80004020 ;  /* 0x8000402000077882 */ /* 0x000fe20000000000 */
[----:B------:R-:W-:Y:S01]  /*3fe0*/  UMOV UR4, UR4 ;  /* 0x0000000400047c82 */ /* 0x000fe20008000000 */
[----:B------:R0:W-:Y:S01]  /*3ff0*/  UTCQMMA gdesc[UR6], gdesc[UR8], tmem[UR18], tmem[UR20], idesc[UR21], !UPT ;  /* 0x00ff1408060075ea */ /* 0x0001e2000f800312 */
[----:B------:R0:W-:Y:S01]  /*4000*/  UTCBAR [UR4], URZ ;  /* 0x000000ff040073e9 */ /* 0x0001e200080000ff */
[----:B------:R-:W-:-:S02]  /*4010*/  NOP ;  /* 0x0000000000007918 */ /* 0x000fc40000000000 */
.L_x_6:
[----:B0-----:R-:W-:Y:S01]  /*4020*/  UMOV UR4, URZ ;  /* 0x000000ff00047c82 */ /* 0x001fe20008000000 */
[----:B------:R-:W-:Y:S05]  /*4030*/  @!P4 BRA `(.L_x_7) ;  /* 0x0000001400f8c947 */ /* 0x000fea0003800000 */
[----:B-1----:R-:W-:Y:S01]  /*4040*/  SHF.R.S32.HI R127, RZ, 0x1f, R4 ;  /* 0x0000001fff7f7819 */ /* 0x002fe20000011404 */
[----:B------:R-:W-:Y:S01]  /*4050*/  IMAD.SHL.U32 R125, R82, 0x20, RZ ;  /* 0x00000020527d7824 */ /* 0x000fe200078e00ff */
[----:B------:R-:W-:Y:S01]  /*4060*/  UIADD3 UR5, UPT, UPT, UR15, 0x1000, URZ ;  /* 0x000010000f057890 */ /* 0x000fe2000fffe0ff */
[----:B------:R-:W-:Y:S01]  /*4070*/  VIADD R124, R126, 0xffffffe0 ;  /* 0xffffffe07e7c7836 */ /* 0x000fe20000000000 */
[----:B------:R-:W-:Y:S01]  /*4080*/  LEA.HI R82, R127, R4, RZ, 0x5 ;  /* 0x000000047f527211 */ /* 0x000fe200078f28ff */
[----:B------:R-:W-:Y:S01]  /*4090*/  UIADD3 UR4, UPT, UPT, UR15, 0x2800, URZ ;  /* 0x000028000f047890 */ /* 0x000fe2000fffe0ff */
[----:B------:R-:W-:Y:S01]  /*40a0*/  IMAD.SHL.U32 R127, R83, 0x20, RZ ;  /* 0x00000020537f7824 */ /* 0x000fe200078e00ff */
[----:B------:R-:W-:Y:S01]  /*40b0*/  USHF.R.U32.HI UR5, URZ, 0x4, UR5 ;  /* 0x00000004ff057899 */ /* 0x000fe20008011605 */
[----:B------:R-:W-:Y:S01]  /*40c0*/  SHF.R.S32.HI R82, RZ, 0x5, R82 ;  /* 0x00000005ff527819 */ /* 0x000fe20000011452 */
[----:B------:R-:W-:Y:S01]  /*40d0*/  USHF.R.U32.HI UR4, URZ, 0x4, UR4 ;  /* 0x00000004ff047899 */ /* 0x000fe20008011604 */
[----:B------:R-:W-:Y:S01]  /*40e0*/  IMAD.MOV.U32 R83, RZ, RZ, RZ ;  /* 0x000000ffff537224 */ /* 0x000fe200078e00ff */
[----:B------:R-:W-:Y:S01]  /*40f0*/  SHF.R.S32.HI R126, RZ, 0x1f, R125 ;  /* 0x0000001fff7e7819 */ /* 0x000fe2000001147d */
[----:B------:R-:W-:Y:S01]  /*4100*/  UMOV UR13, UR10 ;  /* 0x0000000a000d7c82 */ /* 0x000fe20008000000 */
[----:B------:R-:W-:Y:S01]  /*4110*/  VIMNMX R82, PT, PT, R82, 0x2, !PT ;  /* 0x0000000252527848 */ /* 0x000fe20007fe0100 */
[----:B------:R-:W-:Y:S01]  /*4120*/  USGXT.U32 UR10, UR5, 0xe ;  /* 0x0000000e050a789a */ /* 0x000fe20008000000 */
[----:B------:R-:W-:Y:S01]  /*4130*/  SHF.R.S32.HI R128, RZ, 0x1f, R127 ;  /* 0x0000001fff807819 */ /* 0x000fe2000001147f */
[----:B------:R-:W-:-:S02]  /*4140*/  USGXT.U32 UR8, UR4, 0xe ;  /* 0x0000000e0408789a */ /* 0x000fc40008000000 */
[----:B------:R-:W-:Y:S01]  /*4150*/  VIADD R129, R82, 0xffffffff ;  /* 0xffffffff52817836 */ /* 0x000fe20000000000 */
[----:B------:R-:W-:Y:S01]  /*4160*/  UMOV UR14, 0x1 ;  /* 0x00000001000e7882 */ /* 0x000fe20000000000 */
[----:B------:R-:W-:-:S08]  /*4170*/  UMOV UR5, URZ ;  /* 0x000000ff00057c82 */ /* 0x000fd00008000000 */
.L_x_10:
[----:B------:R-:W-:Y:S01]  /*4180*/  IADD3 R80, P6, PT, R127, R80, RZ ;  /* 0x000000507f507210 */ /* 0x000fe20007fde0ff */
[----:B------:R-:W-:Y:S01]  /*4190*/  IMAD.U32 R83, R83, -0x80000000, RZ ;  /* 0x8000000053537824 */ /* 0x000fe200078e00ff */
[C---:B------:R-:W-:Y:S02]  /*41a0*/  IADD3 R116, P5, PT, R127.reuse, R116, RZ ;  /* 0x000000747f747210 */ /* 0x040fe40007fbe0ff */
[C---:B------:R-:W-:Y:S01]  /*41b0*/  IADD3 R118, P0, PT, R127.reuse, R118, RZ ;  /* 0x000000767f767210 */ /* 0x040fe20007f1e0ff */
[C---:B------:R-:W-:Y:S01]  /*41c0*/  IMAD.X R85, R128.reuse, 0x1, R85, P6 ;  /* 0x0000000180557824 */ /* 0x040fe200030e0655 */
        /* <DEDUP_REMOVED lines=52> */
[----:B------:R-:W0:Y:S01]  /*4510*/  SYNCS.PHASECHK.TRANS64.TRYWAIT P6, [UR13], R83 ;  /* 0x00000053ff0075a7 */ /* 0x000e2200080c110d */
[C---:B------:R-:W-:Y:S01]  /*4520*/  IADD3 R86, P5, PT, R127.reuse, R86, RZ ;  /* 0x000000567f567210 */ /* 0x040fe20007fbe0ff */
[C---:B------:R-:W-:Y:S01]  /*4530*/  IMAD.X R97, R128.reuse, 0x1, R97, P0 ;  /* 0x0000000180617824 */ /* 0x040fe200000e0661 */
[C---:B------:R-:W-:Y:S01]  /*4540*/  IADD3 R90, P0, PT, R127.reuse, R90, RZ ;  /* 0x0000005a7f5a7210 */ /* 0x040fe20007f1e0ff */
[C---:B------:R-:W-:Y:S01]  /*4550*/  IMAD.X R59, R128.reuse, 0x1, R59, P4 ;  /* 0x00000001803b7824 */ /* 0x040fe200020e063b */
[----:B------:R-:W-:Y:S01]  /*4560*/  IADD3 R52, P4, PT, R127, R52, RZ ;  /* 0x000000347f347210 */ /* 0x000fe20007f9e0ff */
[C---:B------:R-:W-:Y:S01]  /*4570*/  IMAD.X R89, R128.reuse, 0x1, R89, P5 ;  /* 0x0000000180597824 */ /* 0x040fe200028e0659 */
[C---:B------:R-:W-:Y:S01]  /*4580*/  IADD3 R28, P5, PT, R125.reuse, R28, RZ ;  /* 0x0000001c7d1c7210 */ /* 0x040fe20007fbe0ff */
[C---:B------:R-:W-:Y:S01]  /*4590*/  IMAD.X R93, R128.reuse, 0x1, R93, P0 ;  /* 0x00000001805d7824 */ /* 0x040fe200000e065d */
[C---:B------:R-:W-:Y:S01]  /*45a0*/  IADD3 R42, P0, PT, R125.reuse, R42, RZ ;  /* 0x0000002a7d2a7210 */ /* 0x040fe20007f1e0ff */
[----:B------:R-:W-:Y:S01]  /*45b0*/  IMAD.X R55, R128, 0x1, R55, P4 ;  /* 0x0000000180377824 */ /* 0x000fe200020e0637 */
        /* <DEDUP_REMOVED lines=26> */
[----:B------:R-:W-:Y:S01]  /*4760*/  IADD3 R6, P5, PT, R125, R6, RZ ;  /* 0x000000067d067210 */ /* 0x000fe20007fbe0ff */
[C---:B------:R-:W-:Y:S01]  /*4770*/  IMAD.X R49, R126.reuse, 0x1, R49, P0 ;  /* 0x000000017e317824 */ /* 0x040fe200000e0631 */
[-C--:B------:R-:W-:Y:S01]  /*4780*/  ISETP.GE.AND P0, PT, R3, R124.reuse, PT ;  /* 0x0000007c0300720c */ /* 0x080fe20003f06270 */
[C---:B------:R-:W-:Y:S01]  /*4790*/  IMAD.X R31, R126.reuse, 0x1, R31, P4 ;  /* 0x000000017e1f7824 */ /* 0x040fe200020e061f */
[----:B------:R-:W-:Y:S01]  /*47a0*/  ISETP.GE.AND P4, PT, R5, R124, PT ;  /* 0x0000007c0500720c */ /* 0x000fe20003f86270 */
[----:B------:R-:W-:Y:S01]  /*47b0*/  IMAD.X R7, R126, 0x1, R7, P5 ;  /* 0x000000017e077824 */ /* 0x000fe200028e0607 */
[----:B-1----:R-:W-:Y:S01]  /*47c0*/  PRMT R165, RZ, 0x7610, R165 ;  /* 0x00007610ffa57816 */ /* 0x002fe200000000a5 */
[----:B0-----:R-:W-:Y:S10]  /*47d0*/  @!P6 BRA `(.L_x_8) ;  /* 0x0000003c002ce947 */ /* 0x001ff40003800000 */
.L_x_16:
[-C--:B------:R-:W-:Y:S01]  /*47e0*/  ISETP.GE.AND P5, PT, R10, R124.reuse, PT ;  /* 0x0000007c0a00720c */ /* 0x080fe20003fa6270 */
[----:B------:R-:W2:Y:S01]  /*47f0*/  @!P0 LDG.E.U8 R165, desc[UR16][R6.64] ;  /* 0x0000001006a58981 */ /* 0x000ea2000c1e1100 */
[----:B------:R-:W-:Y:S02]  /*4800*/  PRMT R130, RZ, 0x7610, R130 ;  /* 0x00007610ff827816 */ /* 0x000fe40000000082 */
[-C--:B------:R-:W-:Y:S02]  /*4810*/  ISETP.GE.AND P6, PT, R11, R124.reuse, PT ;  /* 0x0000007c0b00720c */ /* 0x080fe40003fc6270 */
[----:B------:R-:W-:Y:S02]  /*4820*/  PRMT R132, RZ, 0x7610, R132 ;  /* 0x00007610ff847816 */ /* 0x000fe40000000084 */
[----:B------:R-:W3:Y:S01]  /*4830*/  @!P4 LDG.E.U8 R130, desc[UR16][R8.64] ;  /* 0x000000100882c981 */ /* 0x000ee2000c1e1100 */
[----:B------:R-:W-:Y:S02]  /*4840*/  ISETP.GE.AND P0, PT, R14, R124, PT ;  /* 0x0000007c0e00720c */ /* 0x000fe40003f06270 */
[----:B------:R-:W-:-:S02]  /*4850*/  PRMT R134, RZ, 0x7610, R134 ;  /* 0x00007610ff867816 */ /* 0x000fc40000000086 */
[----:B------:R-:W4:Y:S01]  /*4860*/  @!P5 LDG.E.U8 R132, desc[UR16][R12.64] ;  /* 0x000000100c84d981 */ /* 0x000f22000c1e1100 */
[-C--:B------:R-:W-:Y:S02]  /*4870*/  ISETP.GE.AND P4, PT, R15, R124.reuse, PT ;  /* 0x0000007c0f00720c */ /* 0x080fe40003f86270 */
[----:B------:R-:W-:Y:S01]  /*4880*/  PRMT R136, RZ, 0x7610, R136 ;  /* 0x00007610ff887816 */ /* 0x000fe20000000088 */
[----:B------:R-:W5:Y:S01]  /*4890*/  @!P6 LDG.E.U8 R134, desc[UR16][R16.64] ;  /* 0x000000101086e981 */ /* 0x000f62000c1e1100 */
[-C--:B------:R-:W-:Y:S02]  /*48a0*/  ISETP.GE.AND P5, PT, R22, R124.reuse, PT ;  /* 0x0000007c1600720c */ /* 0x080fe40003fa6270 */
[----:B------:R-:W-:Y:S02]  /*48b0*/  PRMT R138, RZ, 0x7610, R138 ;  /* 0x00007610ff8a7816 */ /* 0x000fe4000000008a */
[----:B------:R-:W2:Y:S01]  /*48c0*/  @!P0 LDG.E.U8 R136, desc[UR16][R18.64] ;  /* 0x0000001012888981 */ /* 0x000ea2000c1e1100 */
[----:B------:R-:W-:-:S02]  /*48d0*/  ISETP.GE.AND P6, PT, R23, R124, PT ;  /* 0x0000007c1700720c */ /* 0x000fc40003fc6270 */
[----:B------:R-:W-:Y:S02]  /*48e0*/  PRMT R140, RZ, 0x7610, R140 ;  /* 0x00007610ff8c7816 */ /* 0x000fe4000000008c */
[----:B------:R-:W2:Y:S01]  /*48f0*/  @!P4 LDG.E.U8 R138, desc[UR16][R20.64] ;  /* 0x00000010148ac981 */ /* 0x000ea2000c1e1100 */
[-C--:B------:R-:W-:Y:S02]  /*4900*/  ISETP.GE.AND P0, PT, R26, R124.reuse, PT ;  /* 0x0000007c1a00720c */ /* 0x080fe40003f06270 */
[----:B------:R-:W-:Y:S01]  /*4910*/  PRMT R142, RZ, 0x7610, R142 ;  /* 0x00007610ff8e7816 */ /* 0x000fe2000000008e */
[----:B------:R-:W2:Y:S01]  /*4920*/  @!P5 LDG.E.U8 R140, desc[UR16][R24.64] ;  /* 0x00000010188cd981 */ /* 0x000ea2000c1e1100 */
        /* <DEDUP_REMOVED lines=12> */
[----:B------:R-:W-:-:S04]  /*49f0*/  ISETP.GE.AND P4, PT, R39, R124, PT ;  /* 0x0000007c2700720c */ /* 0x000fc80003f86270 */
[----:B------:R-:W-:Y:S02]  /*4a00*/  @!P6 IMAD.MOV.U32 R82, RZ, RZ, R38 ;  /* 0x000000ffff52e224 */ /* 0x000fe400078e0026 */
[----:B------:R-:W-:Y:S01]  /*4a10*/  @!P6 IMAD.MOV.U32 R83, RZ, RZ, R41 ;  /* 0x000000ffff53e224 */ /* 0x000fe200078e0029 */
[----:B------:R-:W-:-:S04]  /*4a20*/  PRMT R158, RZ, 0x7610, R158 ;  /* 0x00007610ff9e7816 */ /* 0x000fc8000000009e */
[----:B------:R0:W2:Y:S01]  /*4a30*/  @!P6 LDG.E.U8 R160, desc[UR16][R82.64] ;  /* 0x0000001052a0e981 */ /* 0x0000a2000c1e1100 */
[----:B------:R-:W-:Y:S01]  /*4a40*/  PRMT R156, RZ, 0x7610, R156 ;  /* 0x00007610ff9c7816 */ /* 0x000fe2000000009c */
[----:B0-----:R-:W-:Y:S02]  /*4a50*/  @!P0 IMAD.MOV.U32 R82, RZ, RZ, R46 ;  /* 0x000000ffff528224 */ /* 0x001fe400078e002e */
[----:B------:R-:W-:-:S05]  /*4a60*/  @!P0 IMAD.MOV.U32 R83, RZ, RZ, R49 ;  /* 0x000000ffff538224 */ /* 0x000fca00078e0031 */
[----:B------:R0:W2:Y:S01]  /*4a70*/  @!P0 LDG.E.U8 R158, desc[UR16][R82.64] ;  /* 0x00000010529e8981 */ /* 0x0000a2000c1e1100 */
[----:B------:R-:W-:Y:S01]  /*4a80*/  ISETP.GE.AND P0, PT, R91, R124, PT ;  /* 0x0000007c5b00720c */ /* 0x000fe20003f06270 */
[----:B0-----:R-:W-:Y:S02]  /*4a90*/  @!P4 IMAD.MOV.U32 R82, RZ, RZ, R40 ;  /* 0x000000ffff52c224 */ /* 0x001fe400078e0028 */
[----:B------:R-:W-:-:S05]  /*4aa0*/  @!P4 IMAD.MOV.U32 R83, RZ, RZ, R45 ;  /* 0x000000ffff53c224 */ /* 0x000fca00078e002d */
[----:B------:R0:W3:Y:S01]  /*4ab0*/  @!P4 LDG.E.U8 R156, desc[UR16][R82.64] ;  /* 0x00000010529cc981 */ /* 0x0000e2000c1e1100 */
[-C--:B------:R-:W-:Y:S02]  /*4ac0*/  ISETP.GE.AND P4, PT, R43, R124.reuse, PT ;  /* 0x0000007c2b00720c */ /* 0x080fe40003f86270 */
[----:B------:R-:W-:Y:S02]  /*4ad0*/  PRMT R154, RZ, 0x7610, R154 ;  /* 0x00007610ff9a7816 */ /* 0x000fe4000000009a */
[----:B------:R-:W-:Y:S02]  /*4ae0*/  PRMT R150, RZ, 0x7610, R150 ;  /* 0x00007610ff967816 */ /* 0x000fe40000000096 */
[----:B------:R-:W-:Y:S01]  /*4af0*/  ISETP.GE.AND P5, PT, R44, R124, PT ;  /* 0x0000007c2c00720c */ /* 0x000fe20003fa6270 */
[----:B0-----:R-:W-:Y:S02]  /*4b00*/  @!P0 IMAD.MOV.U32 R82, RZ, RZ, R50 ;  /* 0x000000ffff528224 */ /* 0x001fe400078e0032 */
[----:B------:R-:W-:-:S05]  /*4b10*/  @!P0 IMAD.MOV.U32 R83, RZ, RZ, R53 ;  /* 0x000000ffff538224 */ /* 0x000fca00078e0035 */
[----:B------:R0:W4:Y:S02]  /*4b20*/  @!P0 LDG.E.U8 R154, desc[UR16][R82.64] ;  /* 0x00000010529a8981 */ /* 0x000124000c1e1100 */
[----:B0-----:R-:W-:Y:S02]  /*4b30*/  @!P4 IMAD.MOV.U32 R82, RZ, RZ, R42 ;  /* 0x000000ffff52c224 */ /* 0x001fe400078e002a */
[----:B------:R-:W-:-:S05]  /*4b40*/  @!P4 IMAD.MOV.U32 R83, RZ, RZ, R47 ;  /* 0x000000ffff53c224 */ /* 0x000fca00078e002f */
[----:B------:R0:W5:Y:S01]  /*4b50*/  @!P4 LDG.E.U8 R150, desc[UR16][R82.64] ;  /* 0x000000105296c981 */ /* 0x000162000c1e1100 */
[----:B------:R-:W-:Y:S01]  /*4b60*/  PRMT R146, RZ, 0x7610, R146 ;  /* 0x00007610ff927816 */ /* 0x000fe20000000092 */
[----:B------:R-:W-:Y:S01]  /*4b70*/  BAR.SYNC.DEFER_BLOCKING 0x0 ;  /* 0x0000000000007b1d */ /* 0x000fe20000010000 */
[----:B------:R-:W-:Y:S01]  /*4b80*/  PRMT R131, RZ, 0x7610, R131 ;  /* 0x00007610ff837816 */ /* 0x000fe20000000083 */
[----:B0-----:R-:W-:Y:S02]  /*4b90*/  @!P5 IMAD.MOV.U32 R82, RZ, RZ, R48 ;  /* 0x000000ffff52d224 */ /* 0x001fe400078e0030 */
[----:B------:R-:W-:Y:S01]  /*4ba0*/  @!P5 IMAD.MOV.U32 R83, RZ, RZ, R51 ;  /* 0x000000ffff53d224 */ /* 0x000fe200078e0033 */
[----:B------:R-:W-:Y:S02]  /*4bb0*/  PRMT R133, RZ, 0x7610, R133 ;  /* 0x00007610ff857816 */ /* 0x000fe40000000085 */
[----:B------:R-:W-:Y:S02]  /*4bc0*/  PRMT R135, RZ, 0x7610, R135 ;  /* 0x00007610ff877816 */ /* 0x000fe40000000087 */
[----:B------:R0:W5:Y:S02]  /*4bd0*/  @!P5 LDG.E.U8 R146, desc[UR16][R82.64] ;  /* 0x000000105292d981 */ /* 0x000164000c1e1100 */
[----:B0-----:R-:W-:-:S02]  /*4be0*/  @!P5 IMAD.MOV.U32 R82, RZ, RZ, R52 ;  /* 0x000000ffff52d224 */ /* 0x001fc400078e0034 */
[----:B------:R-:W-:-:S05]  /*4bf0*/  @!P5 IMAD.MOV.U32 R83, RZ, RZ, R55 ;  /* 0x000000ffff53d224 */ /* 0x000fca00078e0037 */
[----:B------:R0:W5:Y:S02]  /*4c00*/  @!P5 LDG.E.U8 R131, desc[UR16][R82.64] ;  /* 0x000000105283d981 */ /* 0x000164000c1e1100 */
[----:B0-----:R-:W-:Y:S02]  /*4c10*/  @!P5 IMAD.MOV.U32 R82, RZ, RZ, R54 ;  /* 0x000000ffff52d224 */ /* 0x001fe400078e0036 */
[----:B------:R-:W-:-:S05]  /*4c20*/  @!P5 IMAD.MOV.U32 R83, RZ, RZ, R57 ;  /* 0x000000ffff53d224 */ /* 0x000fca00078e0039 */
[----:B------:R0:W5:Y:S01]  /*4c30*/  @!P5 LDG.E.U8 R133, desc[UR16][R82.64] ;  /* 0x000000105285d981 */ /* 0x000162000c1e1100 */
[----:B------:R-:W-:Y:S01]  /*4c40*/  PRMT R137, RZ, 0x7610, R137 ;  /* 0x00007610ff897816 */ /* 0x000fe20000000089 */
        /* <DEDUP_REMOVED lines=47> */
[----:B------:R-:W-:Y:S02]  /*4f40*/  PRMT R161, RZ, 0x7610, R161 ;  /* 0x00007610ffa17816 */ /* 0x000fe400000000a1 */
[----:B------:R-:W-:Y:S01]  /*4f50*/  PRMT R163, RZ, 0x7610, R163 ;  /* 0x00007610ffa37816 */ /* 0x000fe200000000a3 */
[----:B--2---:R1:W-:Y:S01]  /*4f60*/  STS.U8 [R0+UR15+0x2800], R165 ;  /* 0x002800a500007988 */ /* 0x0043e2000800000f */
[----:B0-----:R-:W-:Y:S02]  /*4f70*/  @!P5 IMAD.MOV.U32 R82, RZ, RZ, R84 ;  /* 0x000000ffff52d224 */ /* 0x001fe400078e0054 */
[----:B------:R-:W-:-:S05]  /*4f80*/  @!P5 IMAD.MOV.U32 R83, RZ, RZ, R87 ;  /* 0x000000ffff53d224 */ /* 0x000fca00078e0057 */
[----:B------:R0:W2:Y:S04]  /*4f90*/  @!P5 LDG.E.U8 R159, desc[UR16][R82.64] ;  /* 0x00000010529fd981 */ /* 0x0000a8000c1e1100 */
[----:B---3--:R3:W-:Y:S01]  /*4fa0*/  STS.U8 [R0+UR15+0x2a00], R130 ;  /* 0x002a008200007988 */ /* 0x0087e2000800000f */
[----:B0-----:R-:W-:Y:S02]  /*4fb0*/  @!P5 IMAD.MOV.U32 R82, RZ, RZ, R86 ;  /* 0x000000ffff52d224 */ /* 0x001fe400078e0056 */
[----:B------:R-:W-:-:S05]  /*4fc0*/  @!P5 IMAD.MOV.U32 R83, RZ, RZ, R89 ;  /* 0x000000ffff53d224 */ /* 0x000fca00078e0059 */
[----:B------:R0:W2:Y:S01]  /*4fd0*/  @!P5 LDG.E.U8 R161, desc[UR16][R82.64] ;  /* 0x0000001052a1d981 */ /* 0x0000a2000c1e1100 */
[----:B-1----:R-:W-:-:S03]  /*4fe0*/  PRMT R165, RZ, 0x7610, R165 ;  /* 0x00007610ffa57816 */ /* 0x002fc600000000a5 */
[----:B----4-:R1:W-:Y:S01]  /*4ff0*/  STS.U8 [R0+UR15+0x2c00], R132 ;  /* 0x002c008400007988 */ /* 0x0103e2000800000f */
[----:B0-----:R-:W-:Y:S02]  /*5000*/  @!P5 IMAD.MOV.U32 R82, RZ, RZ, R90 ;  /* 0x000000ffff52d224 */ /* 0x001fe400078e005a */
[----:B------:R-:W-:-:S05]  /*5010*/  @!P5 IMAD.MOV.U32 R83, RZ, RZ, R93 ;  /* 0x000000ffff53d224 */ /* 0x000fca00078e005d */
[----:B------:R0:W4:Y:S01]  /*5020*/  @!P5 LDG.E.U8 R163, desc[UR16][R82.64] ;  /* 0x0000001052a3d981 */ /* 0x000122000c1e1100 */
[----:B---3--:R-:W-:-:S03]  /*5030*/  PRMT R130, RZ, 0x7610, R130 ;  /* 0x00007610ff827816 */ /* 0x008fc60000000082 */
[----:B-----5:R3:W-:Y:S01]  /*5040*/  STS.U8 [R0+UR15+0x2e00], R134 ;  /* 0x002e008600007988 */ /* 0x0207e2000800000f */
[----:B0-----:R-:W-:Y:S02]  /*5050*/  @!P5 IMAD.MOV.U32 R82, RZ, RZ, R92 ;  /* 0x000000ffff52d224 */ /* 0x001fe400078e005c */
[----:B------:R-:W-:-:S05]  /*5060*/  @!P5 IMAD.MOV.U32 R83, RZ, RZ, R95 ;  /* 0x000000ffff53d224 */ /* 0x000fca00078e005f */
[----:B------:R0:W5:Y:S01]  /*5070*/  @!P5 LDG.E.U8 R165, desc[UR16][R82.64] ;  /* 0x0000001052a5d981 */ /* 0x000162000c1e1100 */
[----:B-1----:R-:W-:Y:S02]  /*5080*/  PRMT R132, RZ, 0x7610, R132 ;  /* 0x00007610ff847816 */ /* 0x002fe40000000084 */
[----:B---3--:R-:W-:Y:S01]  /*5090*/  PRMT R134, RZ, 0x7610, R134 ;  /* 0x00007610ff867816 */ /* 0x008fe20000000086 */
[----:B------:R1:W-:Y:S01]  /*50a0*/  STS.U8 [R120+UR15+0x2880], R136 ;  /* 0x0028808878007988 */ /* 0x0003e2000800000f */
[----:B0-----:R-:W-:Y:S02]  /*50b0*/  @!P5 IMAD.MOV.U32 R82, RZ, RZ, R94 ;  /* 0x000000ffff52d224 */ /* 0x001fe400078e005e */
[----:B------:R-:W-:-:S05]  /*50c0*/  @!P5 IMAD.MOV.U32 R83, RZ, RZ, R97 ;  /* 0x000000ffff53d224 */ /* 0x000fca00078e0061 */
[----:B------:R0:W3:Y:S04]  /*50d0*/  @!P5 LDG.E.U8 R130, desc[UR16][R82.64] ;  /* 0x000000105282d981 */ /* 0x0000e8000c1e1100 */
[----:B------:R1:W-:Y:S01]  /*50e0*/  STS.U8 [R120+UR15+0x2a80], R138 ;  /* 0x002a808a78007988 */ /* 0x0003e2000800000f */
[----:B0-----:R-:W-:Y:S02]  /*50f0*/  @!P5 IMAD.MOV.U32 R82, RZ, RZ, R96 ;  /* 0x000000ffff52d224 */ /* 0x001fe400078e0060 */
[----:B------:R-:W-:-:S05]  /*5100*/  @!P5 IMAD.MOV.U32 R83, RZ, RZ, R99 ;  /* 0x000000ffff53d224 */ /* 0x000fca00078e0063 */
[----:B------:R0:W3:Y:S01]  /*5110*/  @!P5 LDG.E.U8 R132, desc[UR16][R82.64] ;  /* 0x000000105284d981 */ /* 0x0000e2000c1e1100 */
[----:B-1----:R-:W-:-:S03]  /*5120*/  PRMT R136, RZ, 0x7610, R136 ;  /* 0x00007610ff887816 */ /* 0x002fc60000000088 */
[----:B------:R1:W-:Y:S01]  /*5130*/  STS.U8 [R120+UR15+0x2c80], R140 ;  /* 0x002c808c78007988 */ /* 0x0003e2000800000f */
[----:B0-----:R-:W-:Y:S02]  /*5140*/  @!P5 IMAD.MOV.U32 R82, RZ, RZ, R98 ;  /* 0x000000ffff52d224 */ /* 0x001fe400078e0062 */
[----:B------:R-:W-:-:S05]  /*5150*/  @!P5 IMAD.MOV.U32 R83, RZ, RZ, R101 ;  /* 0x000000ffff53d224 */ /* 0x000fca00078e0065 */
[----:B------:R0:W3:Y:S01]  /*5160*/  @!P5 LDG.E.U8 R134, desc[UR16][R82.64] ;  /* 0x000000105286d981 */ /* 0x0000e2000c1e1100 */
[----:B------:R-:W-:-:S03]  /*5170*/  PRMT R138, RZ, 0x7610, R138 ;  /* 0x00007610ff8a7816 */ /* 0x000fc6000000008a */
[----:B------:R1:W-:Y:S01]  /*5180*/  STS.U8 [R120+UR15+0x2e80], R142 ;  /* 0x002e808e78007988 */ /* 0x0003e2000800000f */
[----:B0-----:R-:W-:Y:S02]  /*5190*/  @!P5 IMAD.MOV.U32 R82, RZ, RZ, R100 ;  /* 0x000000ffff52d224 */ /* 0x001fe400078e0064 */
[----:B------:R-:W-:-:S05]  /*51a0*/  @!P5 IMAD.MOV.U32 R83, RZ, RZ, R103 ;  /* 0x000000ffff53d224 */ /* 0x000fca00078e0067 */
[----:B------:R0:W3:Y:S01]  /*51b0*/  @!P5 LDG.E.U8 R136, desc[UR16][R82.64] ;  /* 0x000000105288d981 */ /* 0x0000e2000c1e1100 */
[----:B-1----:R-:W-:Y:S02]  /*51c0*/  PRMT R140, RZ, 0x7610, R140 ;  /* 0x00007610ff8c7816 */ /* 0x002fe4000000008c */
[----:B------:R-:W-:Y:S01]  /*51d0*/  PRMT R142, RZ, 0x7610, R142 ;  /* 0x00007610ff8e7816 */ /* 0x000fe2000000008e */
        /* <DEDUP_REMOVED lines=37> */
[----:B------:R0:W3:Y:S04]  /*5430*/  @!P5 LDG.E.U8 R158, desc[UR16][R82.64] ;  /* 0x00000010529ed981 */ /* 0x0000e8000c1e1100 */
[----:B------:R1:W-:Y:S01]  /*5440*/  STS.U8 [R0+UR15+0x1000], R146 ;  /* 0x0010009200007988 */ /* 0x0003e2000800000f */
[----:B0-----:R-:W-:Y:S02]  /*5450*/  @!P5 IMAD.MOV.U32 R82, RZ, RZ, R118 ;  /* 0x000000ffff52d224 */ /* 0x001fe400078e0076 */
[----:B------:R-:W-:-:S05]  /*5460*/  @!P5 IMAD.MOV.U32 R83, RZ, RZ, R121 ;  /* 0x000000ffff53d224 */ /* 0x000fca00078e0079 */
[----:B------:R-:W3:Y:S01]  /*5470*/  @!P5 LDG.E.U8 R156, desc[UR16][R82.64] ;  /* 0x00000010529cd981 */ /* 0x000ee2000c1e1100 */
[----:B------:R-:W-:Y:S01]  /*5480*/  ULEA UR13, UR14, UR15, 0x3 ;  /* 0x0000000f0e0d7291 */ /* 0x000fe2000f8e18ff */
[----:B------:R-:W-:Y:S02]  /*5490*/  UMOV UR4, UR5 ;  /* 0x0000000500047c82 */ /* 0x000fe40008000000 */
[----:B------:R1:W-:Y:S01]  /*54a0*/  STS.U8 [R0+UR15+0x1100], R131 ;  /* 0x0011008300007988 */ /* 0x0003e2000800000f */
[----:B------:R-:W-:-:S03]  /*54b0*/  UIADD3 UR13, UPT, UPT, UR13, 0x3000, URZ ;  /* 0x000030000d0d7890 */ /* 0x000fc6000fffe0ff */
        /* <DEDUP_REMOVED lines=13> */
[----:B--2---:R1:W-:Y:S04]  /*5590*/  STS.U8 [R0+UR15+0x1f00], R159 ;  /* 0x001f009f00007988 */ /* 0x0043e8000800000f */
[----:B------:R1:W-:Y:S04]  /*55a0*/  STS.U8 [R120+UR15+0x1080], R161 ;  /* 0x001080a178007988 */ /* 0x0003e8000800000f */
[----:B----4-:R1:W-:Y:S04]  /*55b0*/  STS.U8 [R120+UR15+0x1180], R163 ;  /* 0x001180a378007988 */ /* 0x0103e8000800000f */
[----:B-----5:R1:W-:Y:S04]  /*55c0*/  STS.U8 [R120+UR15+0x1280], R165 ;  /* 0x001280a578007988 */ /* 0x0203e8000800000f */
[----:B---3--:R1:W-:Y:S04]  /*55d0*/  STS.U8 [R120+UR15+0x1380], R130 ;  /* 0x0013808278007988 */ /* 0x0083e8000800000f */
        /* <DEDUP_REMOVED lines=11> */
[----:B------:R1:W-:Y:S01]  /*5690*/  STS.U8 [R120+UR15+0x1f80], R156 ;  /* 0x001f809c78007988 */ /* 0x0003e2000800000f */
[----:B------:R0:W-:Y:S06]  /*56a0*/  MEMBAR.ALL.CTA ;  /* 0x0000000000007992 */ /* 0x0001ec0000008000 */
[----:B0-----:R-:W0:Y:S02]  /*56b0*/  FENCE.VIEW.ASYNC.S ;  /* 0x00000000000073c6 */ /* 0x001e240000000000 */
[----:B0-----:R-:W-:Y:S06]  /*56c0*/  BAR.SYNC.DEFER_BLOCKING 0x0 ;  /* 0x0000000000007b1d */ /* 0x001fec0000010000 */
[----:B------:R-:W-:Y:S05]  /*56d0*/  @P3 BRA `(.L_x_9) ;  /* 0x0000000000283947 */ /* 0x000fea0003800000 */
[----:B------:R-:W-:Y:S01]  /*56e0*/  UMOV UR6, UR13 ;  /* 0x0000000d00067c82 */ /* 0x000fe20008000000 */
[----:B------:R-:W-:Y:S01]  /*56f0*/  UMOV UR7, URZ ;  /* 0x000000ff00077c82 */ /* 0x000fe20008000000 */
[----:B------:R-:W-:Y:S01]  /*5700*/  UMOV UR9, 0x80004020 ;  /* 0x8000402000097882 */ /* 0x000fe20000000000 */
[----:B------:R-:W-:Y:S01]  /*5710*/  UMOV UR11, 0xc0004010 ;  /* 0xc0004010000b7882 */ /* 0x000fe20000000000 */
[----:B------:R-:W-:Y:S01]  /*5720*/  UMOV UR20, 0x0 ;  /* 0x0000000000147882 */ /* 0x000fe20000000000 */
[----:B------:R-:W-:Y:S01]  /*5730*/  UMOV UR21, 0x4208010 ;  /* 0x0420801000157882 */ /* 0x000fe20000000000 */
[----:B------:R-:W-:Y:S01]  /*5740*/  UMOV UR5, UR6 ;  /* 0x0000000600057c82 */ /* 0x000fe20008000000 */
[----:B------:R0:W-:Y:S01]  /*5750*/  UTCQMMA gdesc[UR8], gdesc[UR10], tmem[UR18], tmem[UR20], idesc[UR21], UPT ;  /* 0x00ff140a080075ea */ /* 0x0001e2000b800312 */
[----:B------:R0:W-:Y:S01]  /*5760*/  UTCBAR [UR5], URZ ;  /* 0x000000ff050073e9 */ /* 0x0001e200080000ff */
[----:B------:R-:W-:Y:S02]  /*5770*/  NOP ;  /* 0x0000000000007918 */ /* 0x000fe40000000000 */
.L_x_9:
[----:B------:R-:W-:Y:S01]  /*5780*/  VIADD R129, R129, 0xffffffff ;  /* 0xffffffff81817836 */ /* 0x000fe20000000000 */
[----:B------:R-:W-:Y:S01]  /*5790*/  UIADD3 UR14, UPT, UPT, UR14, 0x1, URZ ;  /* 0x000000010e0e7890 */ /* 0x000fe2000fffe0ff */
[----:B------:R-:W-:Y:S02]  /*57a0*/  IMAD.U32 R83, RZ, RZ, UR4 ;  /* 0x00000004ff537e24 */ /* 0x000fe4000f8e00ff */
[----:B------:R-:W-:Y:S01]  /*57b0*/  VIADD R124, R124, 0xffffffe0 ;  /* 0xffffffe07c7c7836 */ /* 0x000fe20000000000 */
[----:B------:R-:W-:Y:S01]  /*57c0*/  ISETP.NE.U32.AND P0, PT, R129, RZ, PT ;  /* 0x000000ff8100720c */ /* 0x000fe20003f05070 */
[----:B------:R-:W-:-:S04]  /*57d0*/  UISETP.GT.AND UP0, UPT, UR14, 0x1, UPT ;  /* 0x000000010e00788c */ /* 0x000fc8000bf04270 */
[----:B0-----:R-:W-:Y:S02]  /*57e0*/  USEL UR5, URZ, 0x1, !UP0 ;  /* 0x00000001ff057887 */ /* 0x001fe4000c000000 */
[----:B------:R-:W-:Y:S02]  /*57f0*/  USEL UR14, UR14, URZ, !UP0 ;  /* 0x000000ff0e0e7287 */ /* 0x000fe4000c000000 */
[----:B------:R-:W-:-:S04]  /*5800*/  ULOP3.LUT UR5, UR4, UR5, URZ, 0x3c, !UPT ;  /* 0x0000000504057292 */ /* 0x000fc8000f8e3cff */
[----:B------:R-:W-:Y:S08]  /*5810*/  @P0 BRA `(.L_x_10) ;  /* 0xffffffe800580947 */ /* 0x000ff0000383ffff */
.L_x_7:
[----:B------:R-:W-:Y:S01]  /*5820*/  ISETP.GE.AND P0, PT, R4, 0x20, PT ;  /* 0x000000200400780c */ /* 0x000fe20003f06270 */
[----:B------:R-:W0:-:S12]  /*5830*/  LDCU.128 UR8, c[0x0][0x390] ;  /* 0x00007200ff0877ac */ /* 0x000e180008000c00 */
[----:B------:R-:W-:Y:S05]  /*5840*/  @!P0 BRA `(.L_x_11) ;  /* 0x0000000000108947 */ /* 0x000fea0003800000 */
[----:B------:R-:W-:-:S06]  /*5850*/  USHF.L.U32 UR4, UR4, 0x1f, URZ ;  /* 0x0000001f04047899 */ /* 0x000fcc00080006ff */
[----:B------:R-:W-:-:S04]  /*5860*/  IMAD.U32 R4, RZ, RZ, UR4 ;  /* 0x00000004ff047e24 */ /* 0x000fc8000f8e00ff */
[----:B------:R-:W2:Y:S02]  /*5870*/  SYNCS.PHASECHK.TRANS64.TRYWAIT P0, [UR13], R4 ;  /* 0x00000004ff0075a7 */ /* 0x000ea4000800110d */
[----:B--2---:R-:W-:Y:S05]  /*5880*/  @!P0 BRA `(.L_x_12) ;  /* 0x0000002c000c8947 */ /* 0x004fea0003800000 */
.L_x_11:
[----:B------:R-:W-:Y:S01]  /*5890*/  BAR.SYNC.DEFER_BLOCKING 0x0 ;  /* 0x0000000000007b1d */ /* 0x000fe20000010000 */
[C---:B------:R-:W-:Y:S01]  /*58a0*/  IMAD.SHL.U32 R70, R69.reuse, 0x10, RZ ;  /* 0x0000001045467824 */ /* 0x040fe200078e00ff */
[----:B0-----:R-:W-:Y:S01]  /*58b0*/  ISETP.GE.AND P0, PT, R2, UR10, PT ;  /* 0x0000000a02007c0c */ /* 0x001fe2000bf06270 */
[C---:B------:R-:W-:Y:S02]  /*58c0*/  IMAD.SHL.U32 R71, R69.reuse, 0x80, RZ ;  /* 0x0000008045477824 */ /* 0x040fe400078e00ff */
[----:B------:R-:W-:Y:S01]  /*58d0*/  IMAD.U32 R72, RZ, RZ, UR19 ;  /* 0x00000013ff487e24 */ /* 0x000fe2000f8e00ff */
[----:B------:R-:W-:Y:S01]  /*58e0*/  LOP3.LUT R70, R70, 0xf0, RZ, 0xc0, !PT ;  /* 0x000000f046467812 */ /* 0x000fe200078ec0ff */
[----:B------:R-:W-:Y:S01]  /*58f0*/  IMAD.SHL.U32 R69, R69, 0x8, RZ ;  /* 0x0000000845457824 */ /* 0x000fe200078e00ff */
[----:B------:R-:W-:Y:S01]  /*5900*/  LOP3.LUT R71, R71, 0x800, RZ, 0xc0, !PT ;  /* 0x0000080047477812 */ /* 0x000fe200078ec0ff */
[----:B------:R-:W0:Y:S01]  /*5910*/  LDCU UR4, c[0x0][0x3b4] ;  /* 0x00007680ff0477ac */ /* 0x000e220008000800 */
[----:B------:R-:W-:-:S02]  /*5920*/  LOP3.LUT R3, R3, 0x180, R72, 0xf8, !PT ;  /* 0x0000018003037812 */ /* 0x000fc400078ef848 */
[----:B------:R-:W-:Y:S02]  /*5930*/  IADD3 R70, PT, PT, R70, UR15, R71 ;  /* 0x0000000f46467c10 */ /* 0x000fe4000fffe047 */
[----:B------:R-:W-:Y:S02]  /*5940*/  LOP3.LUT R69, R69, 0x300, RZ, 0xc0, !PT ;  /* 0x0000030045457812 */ /* 0x000fe400078ec0ff */
[----:B------:R-:W-:-:S03]  /*5950*/  LOP3.LUT R68, R68, R3, RZ, 0xfc, !PT ;  /* 0x0000000344447212 */ /* 0x000fc600078efcff */
[----:B------:R-:W-:Y:S01]  /*5960*/  IMAD.IADD R69, R69, 0x1, R70 ;  /* 0x0000000145457824 */ /* 0x000fe200078e0246 */
[C---:B------:R-:W-:Y:S02]  /*5970*/  LOP3.LUT R3, R68.reuse, 0x6, RZ, 0xfc, !PT ;  /* 0x0000000644037812 */ /* 0x040fe400078efcff */
[----:B------:R-:W-:Y:S01]  /*5980*/  LOP3.LUT R72, R68, 0x2, RZ, 0xfc, !PT ;  /* 0x0000000244487812 */ /* 0x000fe200078efcff */
[----:B------:R-:W2:Y:S02]  /*5990*/  @!P2 SYNCS.CCTL.IV [UR15+0x3000] ;  /* 0x00300000ff00a9b1 */ /* 0x000ea4000800000f */
[----:B--2---:R-:W-:Y:S01]  /*59a0*/  BAR.SYNC.DEFER_BLOCKING 0x0 ;  /* 0x0000000000007b1d */ /* 0x004fe20000010000 */
[----:B------:R-:W-:Y:S02]  /*59b0*/  ISETP.LT.AND P3, PT, R3, UR11, !P0 ;  /* 0x0000000b03007c0c */ /* 0x000fe4000c761270 */
[----:B------:R-:W-:Y:S02]  /*59c0*/  ISETP.LT.AND P6, PT, R72, UR11, !P0 ;  /* 0x0000000b48007c0c */ /* 0x000fe4000c7c1270 */
[C---:B------:R-:W-:Y:S01]  /*59d0*/  LOP3.LUT R71, R68.reuse, 0x4, RZ, 0xfc, !PT ;  /* 0x0000000444477812 */ /* 0x040fe200078efcff */
[----:B------:R-:W-:Y:S01]  /*59e0*/  LDTM.16dp32bit_t0_t15.x64 R4, tmem[UR12] ;  /* 0x0000000c000479ee */ /* 0x000fe20008b00000 */
[----:B------:R-:W2:Y:S02]  /*59f0*/  LDTM.16dp32bit_t16_t31.x64 R4, tmem[UR12+0x40] ;  /* 0x0000400c000479ee */ /* 0x000ea40008b20000 */
[----:B------:R-:W-:Y:S01]  /*5a00*/  ISETP.LT.AND P4, PT, R71, UR11, !P0 ;  /* 0x0000000b47007c0c */ /* 0x000fe2000c781270 */
[----:B------:R-:W3:Y:S01]  /*5a10*/  @!P2 SYNCS.CCTL.IV [UR15+0x3008] ;  /* 0x00300800ff00a9b1 */ /* 0x000ee2000800000f */
[----:B------:R-:W-:Y:S01]  /*5a20*/  NOP ;  /* 0x0000000000007918 */ /* 0x000fe20000000000 */
[----:B------:R-:W-:-:S02]  /*5a30*/  ISETP.LT.AND P2, PT, R68, UR11, !P0 ;  /* 0x0000000b44007c0c */ /* 0x000fc4000c741270 */
[----:B--2---:R-:W-:Y:S02]  /*5a40*/  F2FP.SATFINITE.E4M3.F32.PACK_AB_MERGE_C R12, R13, R12, RZ ;  /* 0x0000000c0d0c723e */ /* 0x004fe400048070ff */
[----:B------:R-:W-:Y:S02]  /*5a50*/  F2FP.SATFINITE.E4M3.F32.PACK_AB_MERGE_C R14, R15, R14, RZ ;  /* 0x0000000e0f0e723e */ /* 0x000fe400048070ff */
[----:B------:R-:W-:Y:S02]  /*5a60*/  F2FP.SATFINITE.E4M3.F32.PACK_AB_MERGE_C R16, R17, R16, RZ ;  /* 0x000000101110723e */ /* 0x000fe400048070ff */
[----:B------:R-:W-:Y:S02]  /*5a70*/  F2FP.SATFINITE.E4M3.F32.PACK_AB_MERGE_C R20, R21, R20, RZ ;  /* 0x000000141514723e */ /* 0x000fe400048070ff */
[----:B------:R-:W-:Y:S02]  /*5a80*/  F2FP.SATFINITE.E4M3.F32.PACK_AB_MERGE_C R22, R23, R22, RZ ;  /* 0x000000161716723e */ /* 0x000fe400048070ff */
[----:B------:R-:W-:-:S02]  /*5a90*/  F2FP.SATFINITE.E4M3.F32.PACK_AB_MERGE_C R24, R25, R24, RZ ;  /* 0x000000181918723e */ /* 0x000fc400048070ff */
[----:B------:R-:W-:Y:S02]  /*5aa0*/  F2FP.SATFINITE.E4M3.F32.PACK_AB_MERGE_C R4, R5, R4, RZ ;  /* 0x000000040504723e */ /* 0x000fe400048070ff */
[----:B------:R-:W-:Y:S02]  /*5ab0*/  F2FP.SATFINITE.E4M3.F32.PACK_AB_MERGE_C R6, R7, R6, RZ ;  /* 0x000000060706723e */ /* 0x000fe400048070ff */
[----:B------:R-:W-:Y:S02]  /*5ac0*/  F2FP.SATFINITE.E4M3.F32.PACK_AB_MERGE_C R8, R9, R8, RZ ;  /* 0x000000080908723e */ /* 0x000fe400048070ff */
[----:B------:R-:W-:Y:S02]  /*5ad0*/  F2FP.SATFINITE.E4M3.F32.PACK_AB_MERGE_C R26, R27, R26, RZ ;  /* 0x0000001a1b1a723e */ /* 0x000fe400048070ff */
[----:B------:R-:W-:Y:S02]  /*5ae0*/  F2FP.SATFINITE.E4M3.F32.PACK_AB_MERGE_C R36, R37, R36, RZ ;  /* 0x000000242524723e */ /* 0x000fe400048070ff */
[----:B------:R-:W-:-:S02]  /*5af0*/  LOP3.LUT R23, R12, 0xffff, RZ, 0xc0, !PT ;  /* 0x0000ffff0c177812 */ /* 0x000fc400078ec0ff */
[----:B------:R-:W-:Y:S02]  /*5b00*/  LOP3.LUT R14, R14, 0xffff, RZ, 0xc0, !PT ;  /* 0x0000ffff0e0e7812 */ /* 0x000fe400078ec0ff */
[----:B------:R-:W-:Y:S02]  /*5b10*/  LOP3.LUT R25, R16, 0xffff, RZ, 0xc0, !PT ;  /* 0x0000ffff10197812 */ /* 0x000fe400078ec0ff */
        /* <DEDUP_REMOVED lines=9> */
[----:B------:R-:W-:-:S02]  /*5bb0*/  F2FP.SATFINITE.E4M3.F32.PACK_AB_MERGE_C R56, R57, R56, RZ ;  /* 0x000000383938723e */ /* 0x000fc400048070ff */
[----:B------:R-:W-:Y:S02]  /*5bc0*/  LOP3.LUT R19, R4, 0xffff, RZ, 0xc0, !PT ;  /* 0x0000ffff04137812 */ /* 0x000fe400078ec0ff */
[----:B------:R-:W-:Y:S02]  /*5bd0*/  LOP3.LUT R70, R6, 0xffff, RZ, 0xc0, !PT ;  /* 0x0000ffff06467812 */ /* 0x000fe400078ec0ff */
[----:B------:R-:W-:Y:S02]  /*5be0*/  LOP3.LUT R21, R8, 0xffff, RZ, 0xc0, !PT ;  /* 0x0000ffff08157812 */ /* 0x000fe400078ec0ff */
[----:B------:R-:W-:Y:S02]  /*5bf0*/  F2FP.SATFINITE.E4M3.F32.PACK_AB_MERGE_C R38, R39, R38, RZ ;  /* 0x000000262726723e */ /* 0x000fe400048070ff */
[----:B------:R-:W-:Y:S02]  /*5c00*/  F2FP.SATFINITE.E4M3.F32.PACK_AB_MERGE_C R40, R41, R40, RZ ;  /* 0x000000282928723e */ /* 0x000fe400048070ff */
[----:B------:R-:W-:-:S02]  /*5c10*/  PRMT R5, R25, 0x3340, R0 ;  /* 0x0000334019057816 */ /* 0x000fc40000000000 */
[----:B------:R-:W-:Y:S02]  /*5c20*/  PRMT R6, R23, 0x3340, R14 ;  /* 0x0000334017067816 */ /* 0x000fe4000000000e */
[----:B------:R-:W-:Y:S02]  /*5c30*/  F2FP.SATFINITE.E4M3.F32.PACK_AB_MERGE_C R50, R51, R50, RZ ;  /* 0x000000323332723e */ /* 0x000fe400048070ff */
[----:B------:R-:W-:Y:S02]  /*5c40*/  PRMT R7, R37, 0x3340, R0 ;  /* 0x0000334025077816 */ /* 0x000fe40000000000 */
[----:B------:R-:W-:Y:S02]  /*5c50*/  PRMT R8, R20, 0x3340, R27 ;  /* 0x0000334014087816 */ /* 0x000fe4000000001b */
[----:B------:R-:W-:Y:S02]  /*5c60*/  LOP3.LUT R44, R44, 0xffff, RZ, 0xc0, !PT ;  /* 0x0000ffff2c2c7812 */ /* 0x000fe400078ec0ff */
[----:B------:R-:W-:-:S02]  /*5c70*/  LOP3.LUT R47, R46, 0xffff, RZ, 0xc0, !PT ;  /* 0x0000ffff2e2f7812 */ /* 0x000fc400078ec0ff */
[----:B------:R-:W-:Y:S02]  /*5c80*/  LOP3.LUT R49, R48, 0xffff, RZ, 0xc0, !PT ;  /* 0x0000ffff30317812 */ /* 0x000fe400078ec0ff */
[----:B------:R-:W-:Y:S02]  /*5c90*/  LOP3.LUT R52, R52, 0xffff, RZ, 0xc0, !PT ;  /* 0x0000ffff34347812 */ /* 0x000fe400078ec0ff */
[----:B------:R-:W-:Y:S02]  /*5ca0*/  LOP3.LUT R51, R54, 0xffff, RZ, 0xc0, !PT ;  /* 0x0000ffff36337812 */ /* 0x000fe400078ec0ff */
[----:B------:R-:W-:Y:S02]  /*5cb0*/  LOP3.LUT R53, R56, 0xffff, RZ, 0xc0, !PT ;  /* 0x0000ffff38357812 */ /* 0x000fe400078ec0ff */
[----:B------:R-:W-:Y:S02]  /*5cc0*/  F2FP.SATFINITE.E4M3.F32.PACK_AB_MERGE_C R10, R11, R10, RZ ;  /* 0x0000000a0b0a723e */ /* 0x000fe400048070ff */
[----:B------:R-:W-:-:S02]  /*5cd0*/  F2FP.SATFINITE.E4M3.F32.PACK_AB_MERGE_C R42, R43, R42, RZ ;  /* 0x0000002a2b2a723e */ /* 0x000fc400048070ff */
[----:B------:R-:W-:Y:S02]  /*5ce0*/  PRMT R3, R21, 0x3340, R0 ;  /* 0x0000334015037816 */ /* 0x000fe40000000000 */
[----:B------:R-:W-:Y:S02]  /*5cf0*/  PRMT R4, R19, 0x3340, R70 ;  /* 0x0000334013047816 */ /* 0x000fe40000000046 */
[----:B------:R-:W-:Y:S02]  /*5d00*/  PRMT R11, R6, 0x5410, R5 ;  /* 0x00005410060b7816 */ /* 0x000fe40000000005 */
[----:B------:R-:W-:Y:S02]  /*5d10*/  LOP3.LUT R36, R36, 0xffff, RZ, 0xc0, !PT ;  /* 0x0000ffff24247812 */ /* 0x000fe400078ec0ff */
[----:B------:R-:W-:Y:S02]  /*5d20*/  LOP3.LUT R43, R38, 0xffff, RZ, 0xc0, !PT ;  /* 0x0000ffff262b7812 */ /* 0x000fe400078ec0ff */
[----:B------:R-:W-:-:S02]  /*5d30*/  LOP3.LUT R45, R40, 0xffff, RZ, 0xc0, !PT ;  /* 0x0000ffff282d7812 */ /* 0x000fc400078ec0ff */
[----:B------:R-:W-:Y:S02]  /*5d40*/  F2FP.SATFINITE.E4M3.F32.PACK_AB_MERGE_C R28, R29, R28, RZ ;  /* 0x0000001c1d1c723e */ /* 0x000fe400048070ff */
[----:B------:R-:W-:Y:S02]  /*5d50*/  F2FP.SATFINITE.E4M3.F32.PACK_AB_MERGE_C R30, R31, R30, RZ ;  /* 0x0000001e1f1e723e */ /* 0x000fe400048070ff */
[----:B------:R-:W-:Y:S02]  /*5d60*/  F2FP.SATFINITE.E4M3.F32.PACK_AB_MERGE_C R32, R33, R32, RZ ;  /* 0x000000202120723e */ /* 0x000fe400048070ff */
[----:B------:R-:W-:Y:S02]  /*5d70*/  PRMT R13, R8, 0x5410, R7 ;  /* 0x00005410080d7816 */ /* 0x000fe40000000007 */
[----:B------:R-:W-:Y:S02]  /*5d80*/  PRMT R5, R49, 0x3340, R0 ;  /* 0x0000334031057816 */ /* 0x000fe40000000000 */
[----:B------:R-:W-:-:S02]  /*5d90*/  PRMT R6, R44, 0x3340, R47 ;  /* 0x000033402c067816 */ /* 0x000fc4000000002f */
[--C-:B------:R-:W-:Y:S02]  /*5da0*/  PRMT R7, R53, 0x3340, R0.reuse ;  /* 0x0000334035077816 */ /* 0x100fe40000000000 */
[----:B------:R-:W-:Y:S02]  /*5db0*/  PRMT R8, R52, 0x3340, R51 ;  /* 0x0000334034087816 */ /* 0x000fe40000000033 */
[----:B------:R-:W-:Y:S02]  /*5dc0*/  PRMT R9, R4, 0x5410, R3 ;  /* 0x0000541004097816 */ /* 0x000fe40000000003 */
[----:B------:R-:W-:Y:S02]  /*5dd0*/  PRMT R3, R45, 0x3340, R0 ;  /* 0x000033402d037816 */ /* 0x000fe40000000000 */
[----:B------:R-:W-:Y:S02]  /*5de0*/  PRMT R4, R36, 0x3340, R43 ;  /* 0x0000334024047816 */ /* 0x000fe4000000002b */
[----:B------:R-:W-:-:S02]  /*5df0*/  LOP3.LUT R28, R28, 0xffff, RZ, 0xc0, !PT ;  /* 0x0000ffff1c1c7812 */ /* 0x000fc400078ec0ff */
[----:B------:R-:W-:Y:S02]  /*5e00*/  LOP3.LUT R39, R30, 0xffff, RZ, 0xc0, !PT ;  /* 0x0000ffff1e277812 */ /* 0x000fe400078ec0ff */
[----:B------:R-:W-:Y:S02]  /*5e10*/  LOP3.LUT R41, R32, 0xffff, RZ, 0xc0, !PT ;  /* 0x0000ffff20297812 */ /* 0x000fe400078ec0ff */
[----:B------:R-:W-:Y:S02]  /*5e20*/  PRMT R31, R6, 0x5410, R5 ;  /* 0x00005410061f7816 */ /* 0x000fe40000000005 */
[----:B------:R-:W-:Y:S02]  /*5e30*/  F2FP.SATFINITE.E4M3.F32.PACK_AB_MERGE_C R60, R61, R60, RZ ;  /* 0x0000003c3d3c723e */ /* 0x000fe400048070ff */
[----:B------:R-:W-:Y:S02]  /*5e40*/  F2FP.SATFINITE.E4M3.F32.PACK_AB_MERGE_C R62, R63, R62, RZ ;  /* 0x0000003e3f3e723e */ /* 0x000fe400048070ff */
[----:B------:R-:W-:-:S02]  /*5e50*/  F2FP.SATFINITE.E4M3.F32.PACK_AB_MERGE_C R64, R65, R64, RZ ;  /* 0x000000404140723e */ /* 0x000fc400048070ff */
[----:B------:R-:W-:Y:S02]  /*5e60*/  PRMT R33, R8, 0x5410, R7 ;  /* 0x0000541008217816 */ /* 0x000fe40000000007 */
[----:B------:R-:W-:Y:S02]  /*5e70*/  SHF.R.U32.HI R6, RZ, 0x8, R23 ;  /* 0x00000008ff067819 */ /* 0x000fe40000011617 */
[----:B------:R-:W-:Y:S02]  /*5e80*/  SHF.R.U32.HI R7, RZ, 0x8, R14 ;  /* 0x00000008ff077819 */ /* 0x000fe4000001160e */
[----:B------:R-:W-:Y:S02]  /*5e90*/  PRMT R29, R4, 0x5410, R3 ;  /* 0x00005410041d7816 */ /* 0x000fe40000000003 */
[----:B------:R-:W-:Y:S02]  /*5ea0*/  SHF.R.U32.HI R8, RZ, 0x8, R25 ;  /* 0x00000008ff087819 */ /* 0x000fe40000011619 */
[----:B------:R-:W-:-:S02]  /*5eb0*/  PRMT R12, R41, 0x3340, R0 ;  /* 0x00003340290c7816 */ /* 0x000fc40000000000 */
[----:B------:R-:W-:Y:S02]  /*5ec0*/  PRMT R15, R28, 0x3340, R39 ;  /* 0x000033401c0f7816 */ /* 0x000fe40000000027 */
[----:B------:R-:W-:Y:S02]  /*5ed0*/  SHF.R.U32.HI R3, RZ, 0x8, R19 ;  /* 0x00000008ff037819 */ /* 0x000fe40000011613 */
[----:B------:R-:W-:Y:S02]  /*5ee0*/  LOP3.LUT R60, R60, 0xffff, RZ, 0xc0, !PT ;  /* 0x0000ffff3c3c7812 */ /* 0x000fe400078ec0ff */
[----:B------:R-:W-:Y:S02]  /*5ef0*/  LOP3.LUT R55, R62, 0xffff, RZ, 0xc0, !PT ;  /* 0x0000ffff3e377812 */ /* 0x000fe400078ec0ff */
[----:B------:R-:W-:Y:S02]  /*5f00*/  LOP3.LUT R57, R64, 0xffff, RZ, 0xc0, !PT ;  /* 0x0000ffff40397812 */ /* 0x000fe400078ec0ff */
[----:B------:R-:W-:-:S02]  /*5f10*/  LOP3.LUT R19, R6, 0xffff, RZ, 0xc0, !PT ;  /* 0x0000ffff06137812 */ /* 0x000fc400078ec0ff */
[----:B------:R-:W-:Y:S02]  /*5f20*/  SHF.R.U32.HI R4, RZ, 0x8, R70 ;  /* 0x00000008ff047819 */ /* 0x000fe40000011646 */
[----:B------:R-:W-:Y:S02]  /*5f30*/  SHF.R.U32.HI R5, RZ, 0x8, R21 ;  /* 0x00000008ff057819 */ /* 0x000fe40000011615 */
[----:B------:R-:W-:Y:S02]  /*5f40*/  LOP3.LUT R6, R7, 0xffff, RZ, 0xc0, !PT ;  /* 0x0000ffff07067812 */ /* 0x000fe400078ec0ff */
[----:B------:R-:W-:Y:S02]  /*5f50*/  LOP3.LUT R7, R8, 0xffff, RZ, 0xc0, !PT ;  /* 0x0000ffff08077812 */ /* 0x000fe400078ec0ff */
[----:B------:R-:W-:Y:S02]  /*5f60*/  PRMT R15, R15, 0x5410, R12 ;  /* 0x000054100f0f7816 */ /* 0x000fe4000000000c */
[----:B------:R-:W-:-:S02]  /*5f70*/  PRMT R12, R57, 0x3340, R0 ;  /* 0x00003340390c7816 */ /* 0x000fc40000000000 */
[----:B------:R-:W-:Y:S02]  /*5f80*/  PRMT R17, R60, 0x3340, R55 ;  /* 0x000033403c117816 */ /* 0x000fe40000000037 */
[----:B------:R-:W-:Y:S02]  /*5f90*/  LOP3.LUT R3, R3, 0xffff, RZ, 0xc0, !PT ;  /* 0x0000ffff03037812 */ /* 0x000fe400078ec0ff */
[----:B------:R-:W-:Y:S02]  /*5fa0*/  LOP3.LUT R4, R4, 0xffff, RZ, 0xc0, !PT ;  /* 0x0000ffff04047812 */ /* 0x000fe400078ec0ff */
[----:B------:R-:W-:Y:S02]  /*5fb0*/  LOP3.LUT R5, R5, 0xffff, RZ, 0xc0, !PT ;  /* 0x0000ffff05057812 */ /* 0x000fe400078ec0ff */
[----:B------:R-:W-:Y:S02]  /*5fc0*/  PRMT R19, R19, 0x3340, R6 ;  /* 0x0000334013137816 */ /* 0x000fe40000000006 */
[----:B------:R-:W-:-:S02]  /*5fd0*/  PRMT R14, R7, 0x3340, R0 ;  /* 0x00003340070e7816 */ /* 0x000fc40000000000 */
[----:B------:R-:W-:Y:S02]  /*5fe0*/  SHF.R.U32.HI R6, RZ, 0x8, R28 ;  /* 0x00000008ff067819 */ /* 0x000fe4000001161c */
[----:B------:R-:W-:Y:S02]  /*5ff0*/  F2FP.SATFINITE.E4M3.F32.PACK_AB_MERGE_C R34, R35, R34, RZ ;  /* 0x000000222322723e */ /* 0x000fe400048070ff */
[----:B------:R-:W-:Y:S02]  /*6000*/  SHF.R.U32.HI R7, RZ, 0x8, R39 ;  /* 0x00000008ff077819 */ /* 0x000fe40000011627 */
[----:B------:R-:W-:Y:S02]  /*6010*/  PRMT R35, R17, 0x5410, R12 ;  /* 0x0000541011237816 */ /* 0x000fe4000000000c */
[----:B------:R-:W-:Y:S02]  /*6020*/  SHF.R.U32.HI R8, RZ, 0x8, R41 ;  /* 0x00000008ff087819 */ /* 0x000fe40000011629 */
[----:B------:R-:W-:-:S02]  /*6030*/  PRMT R17, R3, 0x3340, R4 ;  /* 0x0000334003117816 */ /* 0x000fc40000000004 */
[----:B------:R-:W-:Y:S02]  /*6040*/  PRMT R12, R5, 0x3340, R0 ;  /* 0x00003340050c7816 */ /* 0x000fe40000000000 */
[----:B------:R-:W-:Y:S02]  /*6050*/  SHF.R.U32.HI R3, RZ, 0x8, R20 ;  /* 0x00000008ff037819 */ /* 0x000fe40000011614 */
[----:B------:R-:W-:Y:S02]  /*6060*/  SHF.R.U32.HI R4, RZ, 0x8, R27 ;  /* 0x00000008ff047819 */ /* 0x000fe4000001161b */
[----:B------:R-:W-:Y:S02]  /*6070*/  SHF.R.U32.HI R5, RZ, 0x8, R37 ;  /* 0x00000008ff057819 */ /* 0x000fe40000011625 */
[----:B------:R-:W-:Y:S02]  /*6080*/  LOP3.LUT R23, R6, 0xffff, RZ, 0xc0, !PT ;  /* 0x0000ffff06177812 */ /* 0x000fe400078ec0ff */
[----:B------:R-:W-:-:S02]  /*6090*/  LOP3.LUT R6, R7, 0xffff, RZ, 0xc0, !PT ;  /* 0x0000ffff07067812 */ /* 0x000fc400078ec0ff */
[----:B------:R-:W-:Y:S02]  /*60a0*/  LOP3.LUT R7, R8, 0xffff, RZ, 0xc0, !PT ;  /* 0x0000ffff08077812 */ /* 0x000fe400078ec0ff */
[----:B------:R-:W-:Y:S02]  /*60b0*/  LOP3.LUT R3, R3, 0xffff, RZ, 0xc0, !PT ;  /* 0x0000ffff03037812 */ /* 0x000fe400078ec0ff */
[----:B------:R-:W-:Y:S02]  /*60c0*/  LOP3.LUT R4, R4, 0xffff, RZ, 0xc0, !PT ;  /* 0x0000ffff04047812 */ /* 0x000fe400078ec0ff */
[----:B------:R-:W-:Y:S02]  /*60d0*/  LOP3.LUT R5, R5, 0xffff, RZ, 0xc0, !PT ;  /* 0x0000ffff05057812 */ /* 0x000fe400078ec0ff */
[----:B------:R-:W-:Y:S02]  /*60e0*/  PRMT R23, R23, 0x3340, R6 ;  /* 0x0000334017177816 */ /* 0x000fe40000000006 */
[----:B------:R-:W-:-:S02]  /*60f0*/  PRMT R20, R7, 0x3340, R0 ;  /* 0x0000334007147816 */ /* 0x000fc40000000000 */
[----:B------:R-:W-:Y:S02]  /*6100*/  SHF.R.U32.HI R6, RZ, 0x8, R44 ;  /* 0x00000008ff067819 */ /* 0x000fe4000001162c */
[----:B------:R-:W-:Y:S02]  /*6110*/  SHF.R.U32.HI R7, RZ, 0x8, R47 ;  /* 0x00000008ff077819 */ /* 0x000fe4000001162f */
[----:B------:R-:W-:Y:S02]  /*6120*/  PRMT R21, R3, 0x3340, R4 ;  /* 0x0000334003157816 */ /* 0x000fe40000000004 */
[----:B------:R-:W-:Y:S02]  /*6130*/  PRMT R16, R5, 0x3340, R0 ;  /* 0x0000334005107816 */ /* 0x000fe40000000000 */
[----:B------:R-:W-:Y:S02]  /*6140*/  SHF.R.U32.HI R8, RZ, 0x8, R49 ;  /* 0x00000008ff087819 */ /* 0x000fe40000011631 */
[----:B------:R-:W-:-:S02]  /*6150*/  LOP3.LUT R25, R6, 0xffff, RZ, 0xc0, !PT ;  /* 0x0000ffff06197812 */ /* 0x000fc400078ec0ff */
[----:B------:R-:W-:Y:S02]  /*6160*/  PRMT R17, R17, 0x5410, R12 ;  /* 0x0000541011117816 */ /* 0x000fe4000000000c */
[----:B------:R-:W-:Y:S02]  /*6170*/  LOP3.LUT R10, R10, 0xffff, RZ, 0xc0, !PT ;  /* 0x0000ffff0a0a7812 */ /* 0x000fe400078ec0ff */
[----:B------:R-:W-:Y:S02]  /*6180*/  LOP3.LUT R6, R7, 0xffff, RZ, 0xc0, !PT ;  /* 0x0000ffff07067812 */ /* 0x000fe400078ec0ff */
[----:B------:R-:W-:Y:S02]  /*6190*/  LOP3.LUT R18, R18, 0xffff, RZ, 0xc0, !PT ;  /* 0x0000ffff12127812 */ /* 0x000fe400078ec0ff */
[----:B------:R-:W-:Y:S02]  /*61a0*/  LOP3.LUT R26, R26, 0xffff, RZ, 0xc0, !PT ;  /* 0x0000ffff1a1a7812 */ /* 0x000fe400078ec0ff */
[----:B------:R-:W-:-:S02]  /*61b0*/  PRMT R19, R19, 0x5410, R14 ;  /* 0x0000541013137816 */ /* 0x000fc4000000000e */
[----:B------:R-:W-:Y:S02]  /*61c0*/  PRMT R21, R21, 0x5410, R16 ;  /* 0x0000541015157816 */ /* 0x000fe40000000010 */
[----:B------:R-:W-:Y:S02]  /*61d0*/  PRMT R23, R23, 0x5410, R20 ;  /* 0x0000541017177816 */ /* 0x000fe40000000014 */
[----:B------:R-:W-:Y:S02]  /*61e0*/  LOP3.LUT R34, R34, 0xffff, RZ, 0xc0, !PT ;  /* 0x0000ffff22227812 */ /* 0x000fe400078ec0ff */
[----:B------:R-:W-:Y:S02]  /*61f0*/  LOP3.LUT R7, R8, 0xffff, RZ, 0xc0, !PT ;  /* 0x0000ffff08077812 */ /* 0x000fe400078ec0ff */
[--C-:B------:R-:W-:Y:S02]  /*6200*/  PRMT R8, R9, 0x4210, R10.reuse ;  /* 0x0000421009087816 */ /* 0x100fe4000000000a */
[----:B------:R-:W-:-:S02]  /*6210*/  PRMT R24, R17, 0x5210, R10 ;  /* 0x0000521011187816 */ /* 0x000fc4000000000a */
[----:B------:R-:W-:Y:S02]  /*6220*/  PRMT R39, R25, 0x3340, R6 ;  /* 0x0000334019277816 */ /* 0x000fe40000000006 */
[----:B------:R-:W-:Y:S02]  /*6230*/  PRMT R9, R11, 0x4210, R18 ;  /* 0x000042100b097816 */ /* 0x000fe40000000012 */
[----:B------:R-:W-:Y:S02]  /*6240*/  PRMT R10, R13, 0x4210, R26 ;  /* 0x000042100d0a7816 */ /* 0x000fe4000000001a */
[----:B------:R-:W-:Y:S02]  /*6250*/  PRMT R25, R19, 0x5210, R18 ;  /* 0x0000521013197816 */ /* 0x000fe40000000012 */
[----:B------:R-:W-:Y:S02]  /*6260*/  PRMT R26, R21, 0x5210, R26 ;  /* 0x00005210151a7816 */ /* 0x000fe4000000001a */
[--C-:B------:R-:W-:Y:S01]  /*6270*/  PRMT R11, R15, 0x4210, R34.reuse ;  /* 0x000042100f0b7816 */ /* 0x100fe20000000022 */
[----:B---3--:R-:W-:Y:S01]  /*6280*/  BAR.SYNC.DEFER_BLOCKING 0x0 ;  /* 0x0000000000007b1d */ /* 0x008fe20000010000 */
[----:B------:R-:W-:-:S02]  /*6290*/  PRMT R27, R23, 0x5210, R34 ;  /* 0x00005210171b7816 */ /* 0x000fc40000000022 */
[----:B------:R-:W-:Y:S02]  /*62a0*/  SHF.R.U32.HI R3, RZ, 0x8, R36 ;  /* 0x00000008ff037819 */ /* 0x000fe40000011624 */
[----:B------:R-:W-:Y:S02]  /*62b0*/  SHF.R.U32.HI R4, RZ, 0x8, R43 ;  /* 0x00000008ff047819 */ /* 0x000fe4000001162b */
[----:B------:R-:W-:Y:S02]  /*62c0*/  SHF.R.U32.HI R5, RZ, 0x8, R45 ;  /* 0x00000008ff057819 */ /* 0x000fe4000001162d */
[----:B------:R-:W-:Y:S02]  /*62d0*/  LOP3.LUT R3, R3, 0xffff, RZ, 0xc0, !PT ;  /* 0x0000ffff03037812 */ /* 0x000fe400078ec0ff */
[----:B------:R-:W-:Y:S02]  /*62e0*/  LOP3.LUT R4, R4, 0xffff, RZ, 0xc0, !PT ;  /* 0x0000ffff04047812 */ /* 0x000fe400078ec0ff */
[----:B------:R-:W-:-:S02]  /*62f0*/  LOP3.LUT R5, R5, 0xffff, RZ, 0xc0, !PT ;  /* 0x0000ffff05057812 */ /* 0x000fc400078ec0ff */
[----:B------:R-:W-:Y:S02]  /*6300*/  PRMT R28, R7, 0x3340, R0 ;  /* 0x00003340071c7816 */ /* 0x000fe40000000000 */
[----:B------:R-:W-:Y:S02]  /*6310*/  SHF.R.U32.HI R6, RZ, 0x8, R53 ;  /* 0x00000008ff067819 */ /* 0x000fe40000011635 */
[----:B------:R-:W-:Y:S02]  /*6320*/  SHF.R.U32.HI R7, RZ, 0x8, R60 ;  /* 0x00000008ff077819 */ /* 0x000fe4000001163c */
[----:B------:R-:W-:Y:S02]  /*6330*/  SHF.R.U32.HI R12, RZ, 0x8, R55 ;  /* 0x00000008ff0c7819 */ /* 0x000fe40000011637 */
[----:B------:R-:W-:Y:S01]  /*6340*/  SHF.R.U32.HI R13, RZ, 0x8, R57 ;  /* 0x00000008ff0d7819 */ /* 0x000fe20000011639 */
[----:B------:R-:W-:Y:S01]  /*6350*/  STS.128 [R69], R8 ;  /* 0x0000000845007388 */ /* 0x000fe20000000c00 */
[----:B------:R-:W-:-:S02]  /*6360*/  PRMT R37, R3, 0x3340, R4 ;  /* 0x0000334003257816 */ /* 0x000fc40000000004 */
[----:B------:R-:W-:Y:S01]  /*6370*/  PRMT R22, R5, 0x3340, R0 ;  /* 0x0000334005167816 */ /* 0x000fe20000000000 */
[----:B------:R-:W-:Y:S01]  /*6380*/  STS.128 [R69+0x400], R24 ;  /* 0x0004001845007388 */ /* 0x000fe20000000c00 */
[----:B------:R-:W-:Y:S01]  /*6390*/  LOP3.LUT R15, R6, 0xffff, RZ, 0xc0, !PT ;  /* 0x0000ffff060f7812 */ /* 0x000fe200078ec0ff */
[----:B------:R-:W2:Y:S01]  /*63a0*/  LDC R3, c[0x0][0x3b8] ;  /* 0x0000ee00ff037b82 */ /* 0x000ea20000000800 */
[----:B------:R-:W-:Y:S02]  /*63b0*/  SHF.R.U32.HI R4, RZ, 0x8, R52 ;  /* 0x00000008ff047819 */ /* 0x000fe40000011634 */
[----:B------:R-:W-:Y:S02]  /*63c0*/  SHF.R.U32.HI R5, RZ, 0x8, R51 ;  /* 0x00000008ff057819 */ /* 0x000fe40000011633 */
[----:B------:R-:W-:Y:S02]  /*63d0*/  LOP3.LUT R13, R13, 0xffff, RZ, 0xc0, !PT ;  /* 0x0000ffff0d0d7812 */ /* 0x000fe400078ec0ff */
[----:B------:R-:W-:-:S02]  /*63e0*/  LOP3.LUT R12, R12, 0xffff, RZ, 0xc0, !PT ;  /* 0x0000ffff0c0c7812 */ /* 0x000fc400078ec0ff */
[----:B------:R-:W-:Y:S02]  /*63f0*/  LOP3.LUT R7, R7, 0xffff, RZ, 0xc0, !PT ;  /* 0x0000ffff07077812 */ /* 0x000fe400078ec0ff */
[----:B------:R-:W-:Y:S01]  /*6400*/  LEA R16, R0, UR15, 0x4 ;  /* 0x0000000f00107c11 */ /* 0x000fe2000f8e20ff */
[----:B------:R-:W-:Y:S01]  /*6410*/  BAR.SYNC.DEFER_BLOCKING 0x0 ;  /* 0x0000000000007b1d */ /* 0x000fe20000010000 */
[--C-:B------:R-:W-:Y:S02]  /*6420*/  PRMT R15, R15, 0x3340, R0.reuse ;  /* 0x000033400f0f7816 */ /* 0x100fe40000000000 */
[----:B------:R-:W-:Y:S02]  /*6430*/  LOP3.LUT R5, R5, 0xffff, RZ, 0xc0, !PT ;  /* 0x0000ffff05057812 */ /* 0x000fe400078ec0ff */
[----:B------:R-:W-:Y:S02]  /*6440*/  LOP3.LUT R4, R4, 0xffff, RZ, 0xc0, !PT ;  /* 0x0000ffff04047812 */ /* 0x000fe400078ec0ff */
[----:B-1----:R-:W-:-:S02]  /*6450*/  PRMT R0, R13, 0x3340, R0 ;  /* 0x000033400d007816 */ /* 0x002fc40000000000 */
[----:B------:R-:W-:Y:S02]  /*6460*/  PRMT R7, R7, 0x3340, R12 ;  /* 0x0000334007077816 */ /* 0x000fe4000000000c */
[----:B------:R-:W-:Y:S01]  /*6470*/  F2FP.SATFINITE.E4M3.F32.PACK_AB_MERGE_C R66, R67, R66, RZ ;  /* 0x000000424342723e */ /* 0x000fe200048070ff */
[----:B--2---:R-:W-:Y:S01]  /*6480*/  IMAD R13, R68, R3, RZ ;  /* 0x00000003440d7224 */ /* 0x004fe200078e02ff */
[----:B------:R-:W-:Y:S02]  /*6490*/  PRMT R4, R4, 0x3340, R5 ;  /* 0x0000334004047816 */ /* 0x000fe40000000005 */
[----:B------:R-:W-:Y:S01]  /*64a0*/  PRMT R7, R7, 0x5410, R0 ;  /* 0x0000541007077816 */ /* 0x000fe20000000000 */
[----:B0-----:R-:W-:Y:S01]  /*64b0*/  IMAD R0, R2, UR4, RZ ;  /* 0x0000000402007c24 */ /* 0x001fe2000f8e02ff */
[----:B------:R-:W-:Y:S02]  /*64c0*/  LOP3.LUT R66, R66, 0xffff, RZ, 0xc0, !PT ;  /* 0x0000ffff42427812 */ /* 0x000fe400078ec0ff */
[----:B------:R-:W-:-:S02]  /*64d0*/  F2FP.SATFINITE.E4M3.F32.PACK_AB_MERGE_C R58, R59, R58, RZ ;  /* 0x0000003a3b3a723e */ /* 0x000fc400048070ff */
[----:B------:R-:W-:Y:S02]  /*64e0*/  PRMT R15, R4, 0x5410, R15 ;  /* 0x00005410040f7816 */ /* 0x000fe4000000000f */
[----:B------:R-:W-:Y:S01]  /*64f0*/  PRMT R59, R7, 0x5210, R66 ;  /* 0x00005210073b7816 */ /* 0x000fe20000000042 */
[----:B------:R-:W0:Y:S01]  /*6500*/  LDS.128 R8, [R16] ;  /* 0x0000000010087984 */ /* 0x000e220000000c00 */
[----:B------:R-:W-:Y:S02]  /*6510*/  LOP3.LUT R42, R42, 0xffff, RZ, 0xc0, !PT ;  /* 0x0000ffff2a2a7812 */ /* 0x000fe400078ec0ff */
[----:B------:R-:W-:Y:S01]  /*6520*/  LOP3.LUT R50, R50, 0xffff, RZ, 0xc0, !PT ;  /* 0x0000ffff32327812 */ /* 0x000fe200078ec0ff */
[----:B------:R-:W-:Y:S01]  /*6530*/  LDS.128 R4, [R16+0x800] ;  /* 0x0008000010047984 */ /* 0x000fe20000000c00 */
[----:B------:R-:W-:Y:S02]  /*6540*/  LOP3.LUT R58, R58, 0xffff, RZ, 0xc0, !PT ;  /* 0x0000ffff3a3a7812 */ /* 0x000fe400078ec0ff */
[----:B------:R-:W-:-:S02]  /*6550*/  PRMT R37, R37, 0x5410, R22 ;  /* 0x0000541025257816 */ /* 0x000fc40000000016 */
[----:B------:R-:W-:Y:S02]  /*6560*/  PRMT R39, R39, 0x5410, R28 ;  /* 0x0000541027277816 */ /* 0x000fe4000000001c */
[----:B------:R-:W-:Y:S02]  /*6570*/  PRMT R28, R29, 0x4210, R42 ;  /* 0x000042101d1c7816 */ /* 0x000fe4000000002a */
[----:B------:R-:W-:Y:S02]  /*6580*/  PRMT R29, R31, 0x4210, R50 ;  /* 0x000042101f1d7816 */ /* 0x000fe40000000032 */
[----:B------:R-:W-:Y:S02]  /*6590*/  PRMT R30, R33, 0x4210, R58 ;  /* 0x00004210211e7816 */ /* 0x000fe4000000003a */
[----:B------:R-:W-:Y:S02]  /*65a0*/  PRMT R56, R37, 0x5210, R42 ;  /* 0x0000521025387816 */ /* 0x000fe4000000002a */
[----:B------:R-:W-:-:S02]  /*65b0*/  PRMT R57, R39, 0x5210, R50 ;  /* 0x0000521027397816 */ /* 0x000fc40000000032 */
[----:B------:R-:W-:Y:S01]  /*65c0*/  PRMT R58, R15, 0x5210, R58 ;  /* 0x000052100f3a7816 */ /* 0x000fe2000000003a */
[----:B------:R-:W-:Y:S01]  /*65d0*/  BAR.SYNC.DEFER_BLOCKING 0x0 ;  /* 0x0000000000007b1d */ /* 0x000fe20000010000 */
[----:B------:R-:W-:Y:S01]  /*65e0*/  PRMT R31, R35, 0x4210, R66 ;  /* 0x00004210231f7816 */ /* 0x000fe20000000042 */
[C---:B------:R-:W-:Y:S01]  /*65f0*/  IMAD R15, R3.reuse, 0x2, R13 ;  /* 0x00000002030f7824 */ /* 0x040fe200078e020d */
[----:B------:R-:W-:Y:S02]  /*6600*/  IADD3 R2, P5, PT, R0, UR8, RZ ;  /* 0x0000000800027c10 */ /* 0x000fe4000ffbe0ff */
[----:B------:R-:W-:Y:S01]  /*6610*/  LOP3.LUT R18, R68, 0x8, RZ, 0xfc, !PT ;  /* 0x0000000844127812 */ /* 0x000fe200078efcff */
[----:B------:R-:W-:Y:S01]  /*6620*/  IMAD R17, R3, 0x2, R15 ;  /* 0x0000000203117824 */ /* 0x000fe200078e020f */
[----:B------:R-:W-:Y:S02]  /*6630*/  LEA.HI.X.SX32 R0, R0, UR9, 0x1, P5 ;  /* 0x0000000900007c11 */ /* 0x000fe4000a8f0eff */
[----:B------:R-:W-:Y:S01]  /*6640*/  IADD3 R12, P5, PT, R13, R2, RZ ;  /* 0x000000020d0c7210 */ /* 0x000fe20007fbe0ff */
[----:B------:R-:W-:Y:S01]  /*6650*/  IMAD R21, R3, 0x2, R17 ;  /* 0x0000000203157824 */ /* 0x000fe200078e0211 */
[----:B------:R-:W-:-:S02]  /*6660*/  LOP3.LUT R20, R68, 0xa, RZ, 0xfc, !PT ;  /* 0x0000000a44147812 */ /* 0x000fc400078efcff */
[----:B------:R-:W-:Y:S02]  /*6670*/  LEA.HI.X.SX32 R13, R13, R0, 0x1, P5 ;  /* 0x000000000d0d7211 */ /* 0x000fe400028f0eff */
[C---:B------:R-:W-:Y:S02]  /*6680*/  IADD3 R14, P5, PT, R15.reuse, R2, RZ ;  /* 0x000000020f0e7210 */ /* 0x040fe40007fbe0ff */
[----:B------:R-:W-:Y:S02]  /*6690*/  LOP3.LUT R22, R68, 0xc, RZ, 0xfc, !PT ;  /* 0x0000000c44167812 */ /* 0x000fe400078efcff */
[----:B0-----:R-:W-:Y:S02]  /*66a0*/  PRMT R25, R8, 0x7770, RZ ;  /* 0x0000777008197816 */ /* 0x001fe400000000ff */
[----:B------:R-:W-:Y:S02]  /*66b0*/  LEA.HI.X.SX32 R15, R15, R0, 0x1, P5 ;  /* 0x000000000f0f7211 */ /* 0x000fe400028f0eff */
[----:B------:R-:W-:Y:S01]  /*66c0*/  ISETP.LT.AND P5, PT, R18, UR11, !P0 ;  /* 0x0000000b12007c0c */ /* 0x000fe2000c7a1270 */
[----:B------:R0:W-:Y:S01]  /*66d0*/  STS.128 [R69], R28 ;  /* 0x0000001c45007388 */ /* 0x0001e20000000c00 */
[----:B------:R-:W-:-:S02]  /*66e0*/  PRMT R23, R8, 0x7771, RZ ;  /* 0x0000777108177816 */ /* 0x000fc400000000ff */
[----:B------:R-:W-:Y:S01]  /*66f0*/  PRMT R27, R9, 0x7771, RZ ;  /* 0x00007771091b7816 */ /* 0x000fe200000000ff */
[----:B------:R-:W-:Y:S01]  /*6700*/  STS.128 [R69+0x400], R56 ;  /* 0x0004003845007388 */ /* 0x000fe20000000c00 */
[----:B------:R-:W-:Y:S01]  /*6710*/  BAR.SYNC.DEFER_BLOCKING 0x0 ;  /* 0x0000000000007b1d */ /* 0x000fe20000010000 */
[----:B0-----:R-:W-:-:S05]  /*6720*/  PRMT R29, R10, 0x7771, RZ ;  /* 0x000077710a1d7816 */ /* 0x001fca00000000ff */
[----:B------:R0:W-:Y:S01]  /*6730*/  @P2 STG.E.U8 desc[UR16][R12.64], R25 ;  /* 0x000000190c002986 */ /* 0x0001e2000c101110 */
[----:B------:R-:W-:-:S03]  /*6740*/  IADD3 R18, P2, PT, R17, R2, RZ ;  /* 0x0000000211127210 */ /* 0x000fc60007f5e0ff */
[----:B------:R1:W-:Y:S01]  /*6750*/  @P6 STG.E.U8 desc[UR16][R14.64], R23 ;  /* 0x000000170e006986 */ /* 0x0003e2000c101110 */
[----:B------:R-:W-:Y:S02]  /*6760*/  LEA.HI.X.SX32 R19, R17, R0, 0x1, P2 ;  /* 0x0000000011137211 */ /* 0x000fe400010f0eff */
[----:B------:R-:W-:Y:S02]  /*6770*/  ISETP.LT.AND P2, PT, R20, UR11, !P0 ;  /* 0x0000000b14007c0c */ /* 0x000fe4000c741270 */
[----:B------:R-:W-:Y:S02]  /*6780*/  IADD3 R20, P6, PT, R21, R2, RZ ;  /* 0x0000000215147210 */ /* 0x000fe40007fde0ff */
[C---:B------:R-:W-:Y:S01]  /*6790*/  PRMT R17, R8.reuse, 0x7772, RZ ;  /* 0x0000777208117816 */ /* 0x040fe200000000ff */
[----:B0-----:R-:W-:Y:S01]  /*67a0*/  IMAD R13, R3, 0x2, R21 ;  /* 0x00000002030d7824 */ /* 0x001fe200078e0215 */
[----:B------:R-:W-:Y:S02]  /*67b0*/  LEA.HI.X.SX32 R21, R21, R0, 0x1, P6 ;  /* 0x0000000015157211 */ /* 0x000fe400030f0eff */
[----:B------:R-:W-:Y:S01]  /*67c0*/  PRMT R25, R8, 0x7773, RZ ;  /* 0x0000777308197816 */ /* 0x000fe200000000ff */
[----:B-1----:R-:W-:Y:S01]  /*67d0*/  IMAD R15, R3, 0x2, R13 ;  /* 0x00000002030f7824 */ /* 0x002fe200078e020d */
[----:B------:R-:W-:Y:S01]  /*67e0*/  LOP3.LUT R14, R68, 0xe, RZ, 0xfc, !PT ;  /* 0x0000000e440e7812 */ /* 0x000fe200078efcff */
[----:B------:R0:W-:Y:S01]  /*67f0*/  @P4 STG.E.U8 desc[UR16][R18.64], R17 ;  /* 0x0000001112004986 */ /* 0x0001e2000c101110 */
[----:B------:R-:W-:-:S02]  /*6800*/  IADD3 R12, P6, PT, R13, R2, RZ ;  /* 0x000000020d0c7210 */ /* 0x000fc40007fde0ff */
[----:B------:R-:W-:Y:S01]  /*6810*/  PRMT R23, R9, 0x7770, RZ ;  /* 0x0000777009177816 */ /* 0x000fe200000000ff */
[----:B------:R1:W-:Y:S01]  /*6820*/  @P3 STG.E.U8 desc[UR16][R20.64], R25 ;  /* 0x0000001914003986 */ /* 0x0003e2000c101110 */
[----:B------:R-:W-:Y:S02]  /*6830*/  LEA.HI.X.SX32 R13, R13, R0, 0x1, P6 ;  /* 0x000000000d0d7211 */ /* 0x000fe400030f0eff */
[----:B------:R-:W-:Y:S02]  /*6840*/  ISETP.LT.AND P3, PT, R14, UR11, !P0 ;  /* 0x0000000b0e007c0c */ /* 0x000fe4000c761270 */
[----:B------:R-:W-:Y:S01]  /*6850*/  IADD3 R14, P6, PT, R15, R2, RZ ;  /* 0x000000020f0e7210 */ /* 0x000fe20007fde0ff */
[----:B------:R2:W-:Y:S01]  /*6860*/  @P5 STG.E.U8 desc[UR16][R12.64], R23 ;  /* 0x000000170c005986 */ /* 0x0005e2000c101110 */
[----:B------:R-:W-:Y:S01]  /*6870*/  ISETP.LT.AND P4, PT, R22, UR11, !P0 ;  /* 0x0000000b16007c0c */ /* 0x000fe2000c781270 */
[----:B0-----:R-:W-:Y:S01]  /*6880*/  IMAD R17, R3, 0x2, R15 ;  /* 0x0000000203117824 */ /* 0x001fe200078e020f */
[----:B------:R-:W-:-:S02]  /*6890*/  LOP3.LUT R8, R68, 0x10, RZ, 0xfc, !PT ;  /* 0x0000001044087812 */ /* 0x000fc400078efcff */
[----:B------:R-:W-:Y:S01]  /*68a0*/  LEA.HI.X.SX32 R15, R15, R0, 0x1, P6 ;  /* 0x000000000f0f7211 */ /* 0x000fe200030f0eff */
[----:B-1----:R-:W-:Y:S01]  /*68b0*/  IMAD R21, R3, 0x2, R17 ;  /* 0x0000000203157824 */ /* 0x002fe200078e0211 */
[----:B------:R-:W-:Y:S02]  /*68c0*/  ISETP.LT.AND P5, PT, R8, UR11, !P0 ;  /* 0x0000000b08007c0c */ /* 0x000fe4000c7a1270 */
[C---:B------:R-:W-:Y:S01]  /*68d0*/  IADD3 R18, P6, PT, R17.reuse, R2, RZ ;  /* 0x0000000211127210 */ /* 0x040fe20007fde0ff */
[----:B------:R0:W-:Y:S01]  /*68e0*/  @P2 STG.E.U8 desc[UR16][R14.64], R27 ;  /* 0x0000001b0e002986 */ /* 0x0001e2000c101110 */
[----:B------:R-:W-:Y:S02]  /*68f0*/  LOP3.LUT R8, R68, 0x12, RZ, 0xfc, !PT ;  /* 0x0000001244087812 */ /* 0x000fe400078efcff */
[----:B------:R-:W-:Y:S01]  /*6900*/  LEA.HI.X.SX32 R19, R17, R0, 0x1, P6 ;  /* 0x0000000011137211 */ /* 0x000fe200030f0eff */
[----:B------:R-:W-:Y:S01]  /*6910*/  IMAD R17, R3, 0x2, R21 ;  /* 0x0000000203117824 */ /* 0x000fe200078e0215 */
[----:B------:R-:W-:-:S02]  /*6920*/  PRMT R25, R9, 0x7772, RZ ;  /* 0x0000777209197816 */ /* 0x000fc400000000ff */
[----:B------:R-:W-:Y:S02]  /*6930*/  ISETP.LT.AND P2, PT, R8, UR11, !P0 ;  /* 0x0000000b08007c0c */ /* 0x000fe4000c741270 */
[----:B------:R-:W-:Y:S01]  /*6940*/  LOP3.LUT R8, R68, 0x14, RZ, 0xfc, !PT ;  /* 0x0000001444087812 */ /* 0x000fe200078efcff */
[----:B------:R1:W-:Y:S01]  /*6950*/  @P4 STG.E.U8 desc[UR16][R18.64], R25 ;  /* 0x0000001912004986 */ /* 0x0003e2000c101110 */
[----:B--2---:R-:W-:Y:S01]  /*6960*/  IADD3 R12, P6, PT, R21, R2, RZ ;  /* 0x00000002150c7210 */ /* 0x004fe20007fde0ff */
[----:B0-----:R-:W-:Y:S01]  /*6970*/  IMAD R15, R3, 0x2, R17 ;  /* 0x00000002030f7824 */ /* 0x001fe200078e0211 */
[----:B------:R-:W-:Y:S02]  /*6980*/  ISETP.LT.AND P4, PT, R8, UR11, !P0 ;  /* 0x0000000b08007c0c */ /* 0x000fe4000c781270 */
[----:B------:R-:W-:Y:S02]  /*6990*/  LEA.HI.X.SX32 R13, R21, R0, 0x1, P6 ;  /* 0x00000000150d7211 */ /* 0x000fe400030f0eff */
[----:B------:R-:W-:-:S02]  /*69a0*/  IADD3 R8, P6, PT, R17, R2, RZ ;  /* 0x0000000211087210 */ /* 0x000fc40007fde0ff */
[----:B------:R-:W-:Y:S02]  /*69b0*/  PRMT R23, R9, 0x7773, RZ ;  /* 0x0000777309177816 */ /* 0x000fe400000000ff */
[----:B------:R-:W-:Y:S01]  /*69c0*/  LEA.HI.X.SX32 R9, R17, R0, 0x1, P6 ;  /* 0x0000000011097211 */ /* 0x000fe200030f0eff */
[----:B------:R-:W-:Y:S01]  /*69d0*/  IMAD R17, R3, 0x2, R15 ;  /* 0x0000000203117824 */ /* 0x000fe200078e020f */
[----:B------:R-:W-:Y:S01]  /*69e0*/  LOP3.LUT R14, R68, 0x16, RZ, 0xfc, !PT ;  /* 0x00000016440e7812 */ /* 0x000fe200078efcff */
[----:B------:R0:W-:Y:S01]  /*69f0*/  @P3 STG.E.U8 desc[UR16][R12.64], R23 ;  /* 0x000000170c003986 */ /* 0x0001e2000c101110 */
[----:B------:R-:W-:Y:S02]  /*6a00*/  IADD3 R20, P6, PT, R15, R2, RZ ;  /* 0x000000020f147210 */ /* 0x000fe40007fde0ff */
[----:B------:R-:W-:Y:S02]  /*6a10*/  PRMT R27, R10, 0x7770, RZ ;  /* 0x000077700a1b7816 */ /* 0x000fe400000000ff */
[----:B------:R-:W-:-:S02]  /*6a20*/  ISETP.LT.AND P3, PT, R14, UR11, !P0 ;  /* 0x0000000b0e007c0c */ /* 0x000fc4000c761270 */
[----:B------:R-:W-:Y:S01]  /*6a30*/  LEA.HI.X.SX32 R21, R15, R0, 0x1, P6 ;  /* 0x000000000f157211 */ /* 0x000fe200030f0eff */
[----:B------:R2:W-:Y:S01]  /*6a40*/  @P5 STG.E.U8 desc[UR16][R8.64], R27 ;  /* 0x0000001b08005986 */ /* 0x0005e2000c101110 */
[C---:B------:R-:W-:Y:S02]  /*6a50*/  LOP3.LUT R14, R68.reuse, 0x18, RZ, 0xfc, !PT ;  /* 0x00000018440e7812 */ /* 0x040fe400078efcff */
[----:B-1----:R-:W-:Y:S01]  /*6a60*/  IADD3 R18, P6, PT, R17, R2, RZ ;  /* 0x0000000211127210 */ /* 0x002fe20007fde0ff */
[----:B------:R1:W-:Y:S01]  /*6a70*/  @P2 STG.E.U8 desc[UR16][R20.64], R29 ;  /* 0x0000001d14002986 */ /* 0x0003e2000c101110 */
[----:B0-----:R-:W-:Y:S01]  /*6a80*/  LOP3.LUT R12, R68, 0x1a, RZ, 0xfc, !PT ;  /* 0x0000001a440c7812 */ /* 0x001fe200078efcff */
[----:B------:R-:W-:Y:S01]  /*6a90*/  IMAD R23, R3, 0x2, R17 ;  /* 0x0000000203177824 */ /* 0x000fe200078e0211 */
[----:B------:R-:W-:Y:S02]  /*6aa0*/  ISETP.LT.AND P5, PT, R14, UR11, !P0 ;  /* 0x0000000b0e007c0c */ /* 0x000fe4000c7a1270 */
[----:B------:R-:W-:-:S02]  /*6ab0*/  ISETP.LT.AND P2, PT, R12, UR11, !P0 ;  /* 0x0000000b0c007c0c */ /* 0x000fc4000c741270 */
[----:B------:R-:W0:Y:S01]  /*6ac0*/  LDS.128 R12, [R16] ;  /* 0x00000000100c7984 */ /* 0x000e220000000c00 */
[----:B------:R-:W-:Y:S02]  /*6ad0*/  LEA.HI.X.SX32 R19, R17, R0, 0x1, P6 ;  /* 0x0000000011137211 */ /* 0x000fe400030f0eff */
[C---:B--2---:R-:W-:Y:S02]  /*6ae0*/  IADD3 R8, P6, PT, R23.reuse, R2, RZ ;  /* 0x0000000217087210 */ /* 0x044fe40007fde0ff */
[----:B------:R-:W-:Y:S02]  /*6af0*/  PRMT R25, R10, 0x7772, RZ ;  /* 0x000077720a197816 */ /* 0x000fe400000000ff */
[----:B------:R-:W-:Y:S01]  /*6b00*/  LEA.HI.X.SX32 R9, R23, R0, 0x1, P6 ;  /* 0x0000000017097211 */ /* 0x000fe200030f0eff */
[----:B------:R-:W-:Y:S01]  /*6b10*/  IMAD R23, R3, 0x2, R23 ;  /* 0x0000000203177824 */ /* 0x000fe200078e0217 */
[----:B------:R-:W-:Y:S01]  /*6b20*/  LOP3.LUT R17, R68, 0x1c, RZ, 0xfc, !PT ;  /* 0x0000001c44117812 */ /* 0x000fe200078efcff */
[----:B------:R2:W-:Y:S01]  /*6b30*/  @P4 STG.E.U8 desc[UR16][R18.64], R25 ;  /* 0x0000001912004986 */ /* 0x0005e2000c101110 */
[----:B------:R-:W-:-:S02]  /*6b40*/  PRMT R27, R10, 0x7773, RZ ;  /* 0x000077730a1b7816 */ /* 0x000fc400000000ff */
[----:B------:R-:W-:Y:S01]  /*6b50*/  ISETP.LT.AND P4, PT, R17, UR11, !P0 ;  /* 0x0000000b11007c0c */ /* 0x000fe2000c781270 */
[----:B------:R-:W-:Y:S01]  /*6b60*/  IMAD R17, R3, 0x2, R23 ;  /* 0x0000000203117824 */ /* 0x000fe200078e0217 */
[C---:B-1----:R-:W-:Y:S01]  /*6b70*/  IADD3 R20, P6, PT, R23.reuse, R2, RZ ;  /* 0x0000000217147210 */ /* 0x042fe20007fde0ff */
[----:B------:R1:W-:Y:S01]  /*6b80*/  @P3 STG.E.U8 desc[UR16][R8.64], R27 ;  /* 0x0000001b08003986 */ /* 0x0003e2000c101110 */
[----:B------:R-:W-:Y:S02]  /*6b90*/  LOP3.LUT R10, R68, 0x1e, RZ, 0xfc, !PT ;  /* 0x0000001e440a7812 */ /* 0x000fe400078efcff */
[----:B------:R-:W-:Y:S01]  /*6ba0*/  LEA.HI.X.SX32 R21, R23, R0, 0x1, P6 ;  /* 0x0000000017157211 */ /* 0x000fe200030f0eff */
[----:B------:R-:W-:Y:S01]  /*6bb0*/  IMAD R23, R3, 0x2, R17 ;  /* 0x0000000203177824 */ /* 0x000fe200078e0211 */
[----:B------:R-:W-:Y:S02]  /*6bc0*/  PRMT R29, R11, 0x7770, RZ ;  /* 0x000077700b1d7816 */ /* 0x000fe400000000ff */
[----:B------:R-:W-:-:S02]  /*6bd0*/  ISETP.LT.AND P3, PT, R10, UR11, !P0 ;  /* 0x0000000b0a007c0c */ /* 0x000fc4000c761270 */
[----:B--2---:R-:W-:Y:S01]  /*6be0*/  IADD3 R18, P6, PT, R17, R2, RZ ;  /* 0x0000000211127210 */ /* 0x004fe20007fde0ff */
[----:B------:R2:W-:Y:S01]  /*6bf0*/  @P5 STG.E.U8 desc[UR16][R20.64], R29 ;  /* 0x0000001d14005986 */ /* 0x0005e2000c101110 */
[----:B------:R-:W-:Y:S02]  /*6c00*/  LOP3.LUT R10, R68, 0x20, RZ, 0xfc, !PT ;  /* 0x00000020440a7812 */ /* 0x000fe400078efcff */
[----:B------:R-:W-:Y:S02]  /*6c10*/  PRMT R25, R11, 0x7771, RZ ;  /* 0x000077710b197816 */ /* 0x000fe400000000ff */
[----:B------:R-:W-:Y:S01]  /*6c20*/  LEA.HI.X.SX32 R19, R17, R0, 0x1, P6 ;  /* 0x0000000011137211 */ /* 0x000fe200030f0eff */
[----:B------:R-:W-:Y:S01]  /*6c30*/  IMAD R17, R3, 0x2, R23 ;  /* 0x0000000203117824 */ /* 0x000fe200078e0217 */
[----:B------:R-:W-:Y:S02]  /*6c40*/  ISETP.LT.AND P5, PT, R10, UR11, !P0 ;  /* 0x0000000b0a007c0c */ /* 0x000fe4000c7a1270 */
[----:B-1----:R-:W-:Y:S01]  /*6c50*/  IADD3 R8, P6, PT, R23, R2, RZ ;  /* 0x0000000217087210 */ /* 0x002fe20007fde0ff */
[----:B------:R1:W-:Y:S01]  /*6c60*/  @P2 STG.E.U8 desc[UR16][R18.64], R25 ;  /* 0x0000001912002986 */ /* 0x0003e2000c101110 */
[----:B------:R-:W-:Y:S01]  /*6c70*/  LOP3.LUT R10, R68, 0x22, RZ, 0xfc, !PT ;  /* 0x00000022440a7812 */ /* 0x000fe200078efcff */
[----:B--2---:R-:W-:Y:S01]  /*6c80*/  IMAD R21, R3, 0x2, R17 ;  /* 0x0000000203157824 */ /* 0x004fe200078e0211 */
[----:B------:R-:W-:-:S02]  /*6c90*/  LEA.HI.X.SX32 R9, R23, R0, 0x1, P6 ;  /* 0x0000000017097211 */ /* 0x000fc400030f0eff */
[----:B------:R-:W-:Y:S02]  /*6ca0*/  PRMT R27, R11, 0x7772, RZ ;  /* 0x000077720b1b7816 */ /* 0x000fe400000000ff */
[----:B------:R-:W-:Y:S02]  /*6cb0*/  ISETP.LT.AND P2, PT, R10, UR11, !P0 ;  /* 0x0000000b0a007c0c */ /* 0x000fe4000c741270 */
[----:B------:R-:W-:Y:S01]  /*6cc0*/  LOP3.LUT R10, R68, 0x24, RZ, 0xfc, !PT ;  /* 0x00000024440a7812 */ /* 0x000fe200078efcff */
[----:B------:R2:W-:Y:S01]  /*6cd0*/  @P4 STG.E.U8 desc[UR16][R8.64], R27 ;  /* 0x0000001b08004986 */ /* 0x0005e2000c101110 */
[C---:B------:R-:W-:Y:S02]  /*6ce0*/  IADD3 R22, P6, PT, R17.reuse, R2, RZ ;  /* 0x0000000211167210 */ /* 0x040fe40007fde0ff */
[----:B------:R-:W-:Y:S02]  /*6cf0*/  ISETP.LT.AND P4, PT, R10, UR11, !P0 ;  /* 0x0000000b0a007c0c */ /* 0x000fe4000c781270 */
[----:B------:R-:W-:Y:S01]  /*6d00*/  LEA.HI.X.SX32 R23, R17, R0, 0x1, P6 ;  /* 0x0000000011177211 */ /* 0x000fe200030f0eff */
[----:B------:R-:W-:Y:S01]  /*6d10*/  IMAD R17, R3, 0x2, R21 ;  /* 0x0000000203117824 */ /* 0x000fe200078e0215 */
[----:B-1----:R-:W-:-:S02]  /*6d20*/  PRMT R25, R11, 0x7773, RZ ;  /* 0x000077730b197816 */ /* 0x002fc400000000ff */
[C---:B------:R-:W-:Y:S02]  /*6d30*/  IADD3 R10, P6, PT, R21.reuse, R2, RZ ;  /* 0x00000002150a7210 */ /* 0x040fe40007fde0ff */
[----:B------:R-:W-:Y:S01]  /*6d40*/  LOP3.LUT R18, R68, 0x26, RZ, 0xfc, !PT ;  /* 0x0000002644127812 */ /* 0x000fe200078efcff */
[----:B------:R1:W-:Y:S01]  /*6d50*/  @P3 STG.E.U8 desc[UR16][R22.64], R25 ;  /* 0x0000001916003986 */ /* 0x0003e2000c101110 */
[----:B------:R-:W-:Y:S01]  /*6d60*/  LEA.HI.X.SX32 R11, R21, R0, 0x1, P6 ;  /* 0x00000000150b7211 */ /* 0x000fe200030f0eff */
[----:B------:R-:W-:Y:S01]  /*6d70*/  IMAD R21, R3, 0x2, R17 ;  /* 0x0000000203157824 */ /* 0x000fe200078e0211 */
[----:B0-----:R-:W-:Y:S02]  /*6d80*/  PRMT R29, R12, 0x7770, RZ ;  /* 0x000077700c1d7816 */ /* 0x001fe400000000ff */
[----:B------:R-:W-:Y:S02]  /*6d90*/  ISETP.LT.AND P3, PT, R18, UR11, !P0 ;  /* 0x0000000b12007c0c */ /* 0x000fe4000c761270 */
[----:B--2---:R-:W-:Y:S01]  /*6da0*/  IADD3 R8, P6, PT, R17, R2, RZ ;  /* 0x0000000211087210 */ /* 0x004fe20007fde0ff */
[----:B------:R0:W-:Y:S01]  /*6db0*/  @P5 STG.E.U8 desc[UR16][R10.64], R29 ;  /* 0x0000001d0a005986 */ /* 0x0001e2000c101110 */
[----:B------:R-:W-:-:S02]  /*6dc0*/  LOP3.LUT R18, R68, 0x28, RZ, 0xfc, !PT ;  /* 0x0000002844127812 */ /* 0x000fc400078efcff */
[----:B------:R-:W-:Y:S02]  /*6dd0*/  LEA.HI.X.SX32 R9, R17, R0, 0x1, P6 ;  /* 0x0000000011097211 */ /* 0x000fe400030f0eff */
[----:B------:R-:W-:Y:S02]  /*6de0*/  ISETP.LT.AND P5, PT, R18, UR11, !P0 ;  /* 0x0000000b12007c0c */ /* 0x000fe4000c7a1270 */
[C---:B------:R-:W-:Y:S02]  /*6df0*/  IADD3 R18, P6, PT, R21.reuse, R2, RZ ;  /* 0x0000000215127210 */ /* 0x040fe40007fde0ff */
[----:B------:R-:W-:Y:S02]  /*6e00*/  PRMT R27, R12, 0x7771, RZ ;  /* 0x000077710c1b7816 */ /* 0x000fe400000000ff */
[----:B------:R-:W-:Y:S01]  /*6e10*/  LEA.HI.X.SX32 R19, R21, R0, 0x1, P6 ;  /* 0x0000000015137211 */ /* 0x000fe200030f0eff */
[----:B------:R-:W-:Y:S01]  /*6e20*/  IMAD R21, R3, 0x2, R21 ;  /* 0x0000000203157824 */ /* 0x000fe200078e0215 */
[----:B------:R-:W-:Y:S01]  /*6e30*/  LOP3.LUT R17, R68, 0x2a, RZ, 0xfc, !PT ;  /* 0x0000002a44117812 */ /* 0x000fe200078efcff */
[----:B------:R2:W-:Y:S01]  /*6e40*/  @P2 STG.E.U8 desc[UR16][R8.64], R27 ;  /* 0x0000001b08002986 */ /* 0x0005e2000c101110 */
[----:B-1----:R-:W-:-:S02]  /*6e50*/  PRMT R23, R12, 0x7772, RZ ;  /* 0x000077720c177816 */ /* 0x002fc400000000ff */
[----:B------:R-:W-:Y:S01]  /*6e60*/  ISETP.LT.AND P2, PT, R17, UR11, !P0 ;  /* 0x0000000b11007c0c */ /* 0x000fe2000c741270 */
[----:B------:R-:W-:Y:S01]  /*6e70*/  IMAD R17, R3, 0x2, R21 ;  /* 0x0000000203117824 */ /* 0x000fe200078e0215 */
[----:B0-----:R-:W-:Y:S01]  /*6e80*/  LOP3.LUT R11, R68, 0x2c, RZ, 0xfc, !PT ;  /* 0x0000002c440b7812 */ /* 0x001fe200078efcff */
[----:B------:R0:W-:Y:S01]  /*6e90*/  @P4 STG.E.U8 desc[UR16][R18.64], R23 ;  /* 0x0000001712004986 */ /* 0x0001e2000c101110 */
[----:B------:R-:W-:Y:S02]  /*6ea0*/  IADD3 R10, P6, PT, R21, R2, RZ ;  /* 0x00000002150a7210 */ /* 0x000fe40007fde0ff */
[----:B------:R-:W-:Y:S02]  /*6eb0*/  ISETP.LT.AND P4, PT, R11, UR11, !P0 ;  /* 0x0000000b0b007c0c */ /* 0x000fe4000c781270 */
[----:B------:R-:W-:Y:S01]  /*6ec0*/  LEA.HI.X.SX32 R11, R21, R0, 0x1, P6 ;  /* 0x00000000150b7211 */ /* 0x000fe200030f0eff */
[----:B------:R-:W-:Y:S01]  /*6ed0*/  IMAD R21, R3, 0x2, R17 ;  /* 0x0000000203157824 */ /* 0x000fe200078e0211 */
[----:B--2---:R-:W-:-:S02]  /*6ee0*/  IADD3 R8, P6, PT, R17, R2, RZ ;  /* 0x0000000211087210 */ /* 0x004fc40007fde0ff */
[----:B------:R-:W-:Y:S02]  /*6ef0*/  PRMT R27, R12, 0x7773, RZ ;  /* 0x000077730c1b7816 */ /* 0x000fe400000000ff */
[----:B------:R-:W-:Y:S01]  /*6f00*/  LEA.HI.X.SX32 R9, R17, R0, 0x1, P6 ;  /* 0x0000000011097211 */ /* 0x000fe200030f0eff */
[----:B------:R-:W-:Y:S01]  /*6f10*/  IMAD R17, R3, 0x2, R21 ;  /* 0x0000000203117824 */ /* 0x000fe200078e0215 */
[----:B------:R-:W-:Y:S01]  /*6f20*/  LOP3.LUT R20, R68, 0x2e, RZ, 0xfc, !PT ;  /* 0x0000002e44147812 */ /* 0x000fe200078efcff */
[----:B------:R1:W-:Y:S01]  /*6f30*/  @P3 STG.E.U8 desc[UR16][R10.64], R27 ;  /* 0x0000001b0a003986 */ /* 0x0003e2000c101110 */
[C---:B0-----:R-:W-:Y:S02]  /*6f40*/  IADD3 R18, P6, PT, R21.reuse, R2, RZ ;  /* 0x0000000215127210 */ /* 0x041fe40007fde0ff */
[----:B------:R-:W-:Y:S02]  /*6f50*/  ISETP.LT.AND P3, PT, R20, UR11, !P0 ;  /* 0x0000000b14007c0c */ /* 0x000fe4000c761270 */
[----:B------:R-:W-:-:S02]  /*6f60*/  LEA.HI.X.SX32 R19, R21, R0, 0x1, P6 ;  /* 0x0000000015137211 */ /* 0x000fc400030f0eff */
[----:B------:R-:W-:Y:S02]  /*6f70*/  IADD3 R20, P6, PT, R17, R2, RZ ;  /* 0x0000000211147210 */ /* 0x000fe40007fde0ff */
[----:B------:R-:W-:Y:S02]  /*6f80*/  PRMT R25, R13, 0x7770, RZ ;  /* 0x000077700d197816 */ /* 0x000fe400000000ff */
[----:B------:R-:W-:Y:S01]  /*6f90*/  LEA.HI.X.SX32 R21, R17, R0, 0x1, P6 ;  /* 0x0000000011157211 */ /* 0x000fe200030f0eff */
[----:B------:R-:W-:Y:S01]  /*6fa0*/  IMAD R17, R3, 0x2, R17 ;  /* 0x0000000203117824 */ /* 0x000fe200078e0211 */
[----:B------:R-:W-:Y:S01]  /*6fb0*/  LOP3.LUT R12, R68, 0x30, RZ, 0xfc, !PT ;  /* 0x00000030440c7812 */ /* 0x000fe200078efcff */
[----:B------:R0:W-:Y:S01]  /*6fc0*/  @P5 STG.E.U8 desc[UR16][R8.64], R25 ;  /* 0x0000001908005986 */ /* 0x0001e2000c101110 */
[----:B------:R-:W-:Y:S01]  /*6fd0*/  PRMT R23, R13, 0x7771, RZ ;  /* 0x000077710d177816 */ /* 0x000fe200000000ff */
[----:B-1----:R-:W-:Y:S01]  /*6fe0*/  IMAD R11, R3, 0x2, R17 ;  /* 0x00000002030b7824 */ /* 0x002fe200078e0211 */
[----:B------:R-:W-:-:S02]  /*6ff0*/  PRMT R27, R13, 0x7772, RZ ;  /* 0x000077720d1b7816 */ /* 0x000fc400000000ff */
[----:B------:R-:W-:Y:S01]  /*7000*/  ISETP.LT.AND P5, PT, R12, UR11, !P0 ;  /* 0x0000000b0c007c0c */ /* 0x000fe2000c7a1270 */
[----:B------:R1:W-:Y:S01]  /*7010*/  @P2 STG.E.U8 desc[UR16][R18.64], R23 ;  /* 0x0000001712002986 */ /* 0x0003e2000c101110 */
[----:B------:R-:W-:-:S03]  /*7020*/  LOP3.LUT R12, R68, 0x32, RZ, 0xfc, !PT ;  /* 0x00000032440c7812 */ /* 0x000fc600078efcff */
[----:B------:R2:W-:Y:S01]  /*7030*/  @P4 STG.E.U8 desc[UR16][R20.64], R27 ;  /* 0x0000001b14004986 */ /* 0x0005e2000c101110 */
[----:B------:R-:W-:Y:S02]  /*7040*/  ISETP.LT.AND P2, PT, R12, UR11, !P0 ;  /* 0x0000000b0c007c0c */ /* 0x000fe4000c741270 */
[----:B0-----:R-:W-:Y:S02]  /*7050*/  LOP3.LUT R9, R68, 0x34, RZ, 0xfc, !PT ;  /* 0x0000003444097812 */ /* 0x001fe400078efcff */
[----:B------:R-:W-:Y:S02]  /*7060*/  IADD3 R8, P6, PT, R17, R2, RZ ;  /* 0x0000000211087210 */ /* 0x000fe40007fde0ff */
[----:B------:R-:W-:Y:S02]  /*7070*/  ISETP.LT.AND P4, PT, R9, UR11, !P0 ;  /* 0x0000000b09007c0c */ /* 0x000fe4000c781270 */
[----:B------:R-:W-:Y:S02]  /*7080*/  LEA.HI.X.SX32 R9, R17, R0, 0x1, P6 ;  /* 0x0000000011097211 */ /* 0x000fe400030f0eff */
[----:B-1----:R-:W-:Y:S01]  /*7090*/  PRMT R23, R13, 0x7773, RZ ;  /* 0x000077730d177816 */ /* 0x002fe200000000ff */
[----:B------:R-:W-:Y:S01]  /*70a0*/  IMAD R13, R3, 0x2, R11 ;  /* 0x00000002030d7824 */ /* 0x000fe200078e020b */
[----:B------:R-:W-:-:S02]  /*70b0*/  IADD3 R10, P6, PT, R11, R2, RZ ;  /* 0x000000020b0a7210 */ /* 0x000fc40007fde0ff */
[----:B------:R-:W-:Y:S01]  /*70c0*/  LOP3.LUT R12, R68, 0x36, RZ, 0xfc, !PT ;  /* 0x00000036440c7812 */ /* 0x000fe200078efcff */
[----:B------:R0:W-:Y:S01]  /*70d0*/  @P3 STG.E.U8 desc[UR16][R8.64], R23 ;  /* 0x0000001708003986 */ /* 0x0001e2000c101110 */
[----:B------:R-:W-:Y:S01]  /*70e0*/  PRMT R25, R14, 0x7770, RZ ;  /* 0x000077700e197816 */ /* 0x000fe200000000ff */
[----:B------:R-:W-:Y:S01]  /*70f0*/  IMAD R17, R3, 0x2, R13 ;  /* 0x0000000203117824 */ /* 0x000fe200078e020d */
[----:B------:R-:W-:Y:S02]  /*7100*/  LEA.HI.X.SX32 R11, R11, R0, 0x1, P6 ;  /* 0x000000000b0b7211 */ /* 0x000fe400030f0eff */
[----:B------:R-:W-:Y:S02]  /*7110*/  ISETP.LT.AND P3, PT, R12, UR11, !P0 ;  /* 0x0000000b0c007c0c */ /* 0x000fe4000c761270 */
[----:B------:R-:W-:Y:S01]  /*7120*/  IADD3 R12, P6, PT, R13, R2, RZ ;  /* 0x000000020d0c7210 */ /* 0x000fe20007fde0ff */
[----:B------:R1:W-:Y:S01]  /*7130*/  @P5 STG.E.U8 desc[UR16][R10.64], R25 ;  /* 0x000000190a005986 */ /* 0x0003e2000c101110 */
[----:B------:R-:W-:-:S02]  /*7140*/  LOP3.LUT R18, R68, 0x38, RZ, 0xfc, !PT ;  /* 0x0000003844127812 */ /* 0x000fc400078efcff */
[----:B------:R-:W-:Y:S02]  /*7150*/  LEA.HI.X.SX32 R13, R13, R0, 0x1, P6 ;  /* 0x000000000d0d7211 */ /* 0x000fe400030f0eff */
[----:B------:R-:W-:Y:S02]  /*7160*/  ISETP.LT.AND P5, PT, R18, UR11, !P0 ;  /* 0x0000000b12007c0c */ /* 0x000fe4000c7a1270 */
[C---:B------:R-:W-:Y:S02]  /*7170*/  IADD3 R18, P6, PT, R17.reuse, R2, RZ ;  /* 0x0000000211127210 */ /* 0x040fe40007fde0ff */
[C---:B--2---:R-:W-:Y:S02]  /*7180*/  PRMT R21, R14.reuse, 0x7771, RZ ;  /* 0x000077710e157816 */ /* 0x044fe400000000ff */
[----:B------:R-:W-:Y:S01]  /*7190*/  LEA.HI.X.SX32 R19, R17, R0, 0x1, P6 ;  /* 0x0000000011137211 */ /* 0x000fe200030f0eff */
[C---:B------:R-:W-:Y:S01]  /*71a0*/  IMAD R17, R3.reuse, 0x2, R17 ;  /* 0x0000000203117824 */ /* 0x040fe200078e0211 */
[----:B0-----:R-:W-:Y:S01]  /*71b0*/  PRMT R23, R14, 0x7772, RZ ;  /* 0x000077720e177816 */ /* 0x001fe200000000ff */
[----:B------:R0:W-:Y:S01]  /*71c0*/  @P2 STG.E.U8 desc[UR16][R12.64], R21 ;  /* 0x000000150c002986 */ /* 0x0001e2000c101110 */
[----:B------:R-:W-:Y:S01]  /*71d0*/  LOP3.LUT R9, R68, 0x3c, RZ, 0xfc, !PT ;  /* 0x0000003c44097812 */ /* 0x000fe200078efcff */
[----:B-1----:R-:W-:Y:S01]  /*71e0*/  IMAD R11, R3, 0x2, R17 ;  /* 0x00000002030b7824 */ /* 0x002fe200078e0211 */
[----:B------:R-:W-:Y:S01]  /*71f0*/  IADD3 R8, P6, PT, R17, R2, RZ ;  /* 0x0000000211087210 */ /* 0x000fe20007fde0ff */
[----:B------:R1:W-:Y:S01]  /*7200*/  @P4 STG.E.U8 desc[UR16][R18.64], R23 ;  /* 0x0000001712004986 */ /* 0x0003e2000c101110 */
[----:B------:R-:W-:-:S02]  /*7210*/  ISETP.LT.AND P4, PT, R9, UR11, !P0 ;  /* 0x0000000b09007c0c */ /* 0x000fc4000c781270 */
[----:B------:R-:W-:Y:S02]  /*7220*/  LEA.HI.X.SX32 R9, R17, R0, 0x1, P6 ;  /* 0x0000000011097211 */ /* 0x000fe400030f0eff */
[----:B------:R-:W-:Y:S02]  /*7230*/  IADD3 R10, P6, PT, R11, R2, RZ ;  /* 0x000000020b0a7210 */ /* 0x000fe40007fde0ff */
[----:B------:R-:W-:Y:S01]  /*7240*/  LOP3.LUT R20, R68, 0x3a, RZ, 0xfc, !PT ;  /* 0x0000003a44147812 */ /* 0x000fe200078efcff */
[----:B0-----:R-:W-:Y:S01]  /*7250*/  IMAD R13, R3, 0x2, R11 ;  /* 0x00000002030d7824 */ /* 0x001fe200078e020b */
[----:B------:R-:W-:Y:S02]  /*7260*/  LEA.HI.X.SX32 R11, R11, R0, 0x1, P6 ;  /* 0x000000000b0b7211 */ /* 0x000fe400030f0eff */
[----:B------:R-:W-:Y:S01]  /*7270*/  ISETP.LT.AND P2, PT, R20, UR11, !P0 ;  /* 0x0000000b14007c0c */ /* 0x000fe2000c741270 */
[----:B------:R-:W-:Y:S01]  /*7280*/  IMAD R17, R3, 0x2, R13 ;  /* 0x0000000203117824 */ /* 0x000fe200078e020d */
[----:B------:R-:W-:-:S02]  /*7290*/  IADD3 R12, P6, PT, R13, R2, RZ ;  /* 0x000000020d0c7210 */ /* 0x000fc40007fde0ff */
[----:B------:R-:W-:Y:S02]  /*72a0*/  PRMT R21, R14, 0x7773, RZ ;  /* 0x000077730e157816 */ /* 0x000fe400000000ff */
[----:B------:R-:W-:Y:S02]  /*72b0*/  LEA.HI.X.SX32 R13, R13, R0, 0x1, P6 ;  /* 0x000000000d0d7211 */ /* 0x000fe400030f0eff */
[----:B-1----:R-:W-:Y:S01]  /*72c0*/  IADD3 R18, P6, PT, R17, R2, RZ ;  /* 0x0000000211127210 */ /* 0x002fe20007fde0ff */
[----:B------:R0:W-:Y:S01]  /*72d0*/  @P3 STG.E.U8 desc[UR16][R8.64], R21 ;  /* 0x0000001508003986 */ /* 0x0001e2000c101110 */
[----:B------:R-:W-:Y:S02]  /*72e0*/  LOP3.LUT R20, R68, 0x3e, RZ, 0xfc, !PT ;  /* 0x0000003e44147812 */ /* 0x000fe400078efcff */
[----:B------:R-:W-:Y:S02]  /*72f0*/  PRMT R25, R15, 0x7770, RZ ;  /* 0x000077700f197816 */ /* 0x000fe400000000ff */
[----:B------:R-:W-:Y:S01]  /*7300*/  LEA.HI.X.SX32 R19, R17, R0, 0x1, P6 ;  /* 0x0000000011137211 */ /* 0x000fe200030f0eff */
[----:B------:R-:W-:Y:S01]  /*7310*/  IMAD R17, R3, 0x2, R17 ;  /* 0x0000000203117824 */ /* 0x000fe200078e0211 */
[----:B------:R-:W-:Y:S01]  /*7320*/  ISETP.LT.AND P3, PT, R20, UR11, !P0 ;  /* 0x0000000b14007c0c */ /* 0x000fe2000c761270 */
[----:B------:R1:W-:Y:S01]  /*7330*/  @P5 STG.E.U8 desc[UR16][R10.64], R25 ;  /* 0x000000190a005986 */ /* 0x0003e2000c101110 */
[----:B------:R-:W-:-:S02]  /*7340*/  PRMT R23, R15, 0x7771, RZ ;  /* 0x000077710f177816 */ /* 0x000fc400000000ff */
[C---:B------:R-:W-:Y:S02]  /*7350*/  LOP3.LUT R14, R68.reuse, 0x40, RZ, 0xfc, !PT ;  /* 0x00000040440e7812 */ /* 0x040fe400078efcff */
[----:B0-----:R-:W-:Y:S01]  /*7360*/  PRMT R21, R15, 0x7772, RZ ;  /* 0x000077720f157816 */ /* 0x001fe200000000ff */
[----:B------:R0:W-:Y:S01]  /*7370*/  @P2 STG.E.U8 desc[UR16][R12.64], R23 ;  /* 0x000000170c002986 */ /* 0x0001e2000c101110 */
[----:B------:R-:W-:Y:S02]  /*7380*/  LOP3.LUT R9, R68, 0x44, RZ, 0xfc, !PT ;  /* 0x0000004444097812 */ /* 0x000fe400078efcff */
[----:B------:R-:W-:Y:S01]  /*7390*/  IADD3 R8, P6, PT, R17, R2, RZ ;  /* 0x0000000211087210 */ /* 0x000fe20007fde0ff */
[----:B------:R2:W-:Y:S01]  /*73a0*/  @P4 STG.E.U8 desc[UR16][R18.64], R21 ;  /* 0x0000001512004986 */ /* 0x0005e2000c101110 */
[----:B------:R-:W-:Y:S01]  /*73b0*/  ISETP.LT.AND P5, PT, R14, UR11, !P0 ;  /* 0x0000000b0e007c0c */ /* 0x000fe2000c7a1270 */
[----:B-1----:R-:W-:Y:S01]  /*73c0*/  IMAD R11, R3, 0x2, R17 ;  /* 0x00000002030b7824 */ /* 0x002fe200078e0211 */
[----:B------:R-:W-:-:S02]  /*73d0*/  ISETP.LT.AND P4, PT, R9, UR11, !P0 ;  /* 0x0000000b09007c0c */ /* 0x000fc4000c781270 */
[----:B------:R-:W-:Y:S02]  /*73e0*/  PRMT R25, R15, 0x7773, RZ ;  /* 0x000077730f197816 */ /* 0x000fe400000000ff */
[----:B------:R-:W-:Y:S01]  /*73f0*/  LEA.HI.X.SX32 R9, R17, R0, 0x1, P6 ;  /* 0x0000000011097211 */ /* 0x000fe200030f0eff */
[----:B0-----:R-:W-:Y:S01]  /*7400*/  IMAD R13, R3, 0x2, R11 ;  /* 0x00000002030d7824 */ /* 0x001fe200078e020b */
[----:B------:R-:W-:Y:S02]  /*7410*/  IADD3 R10, P6, PT, R11, R2, RZ ;  /* 0x000000020b0a7210 */ /* 0x000fe40007fde0ff */
[C---:B------:R-:W-:Y:S01]  /*7420*/  LOP3.LUT R14, R68.reuse, 0x42, RZ, 0xfc, !PT ;  /* 0x00000042440e7812 */ /* 0x040fe200078efcff */
[----:B------:R0:W-:Y:S01]  /*7430*/  @P3 STG.E.U8 desc[UR16][R8.64], R25 ;  /* 0x0000001908003986 */ /* 0x0001e2000c101110 */
[----:B------:R-:W-:Y:S01]  /*7440*/  LOP3.LUT R12, R68, 0x46, RZ, 0xfc, !PT ;  /* 0x00000046440c7812 */ /* 0x000fe200078efcff */
[----:B------:R-:W-:Y:S01]  /*7450*/  IMAD R17, R3, 0x2, R13 ;  /* 0x0000000203117824 */ /* 0x000fe200078e020d */
[----:B------:R-:W-:-:S02]  /*7460*/  PRMT R23, R4, 0x7770, RZ ;  /* 0x0000777004177816 */ /* 0x000fc400000000ff */
[----:B------:R-:W-:Y:S02]  /*7470*/  LEA.HI.X.SX32 R11, R11, R0, 0x1, P6 ;  /* 0x000000000b0b7211 */ /* 0x000fe400030f0eff */
[----:B------:R-:W-:Y:S02]  /*7480*/  ISETP.LT.AND P2, PT, R14, UR11, !P0 ;  /* 0x0000000b0e007c0c */ /* 0x000fe4000c741270 */
[----:B------:R-:W-:Y:S01]  /*7490*/  ISETP.LT.AND P3, PT, R12, UR11, !P0 ;  /* 0x0000000b0c007c0c */ /* 0x000fe2000c761270 */
[----:B------:R1:W-:Y:S01]  /*74a0*/  @P5 STG.E.U8 desc[UR16][R10.64], R23 ;  /* 0x000000170a005986 */ /* 0x0003e2000c101110 */
[C---:B------:R-:W-:Y:S02]  /*74b0*/  IADD3 R12, P6, PT, R13.reuse, R2, RZ ;  /* 0x000000020d0c7210 */ /* 0x040fe40007fde0ff */
[----:B------:R-:W-:Y:S02]  /*74c0*/  LOP3.LUT R14, R68, 0x48, RZ, 0xfc, !PT ;  /* 0x00000048440e7812 */ /* 0x000fe400078efcff */
[----:B------:R-:W-:-:S02]  /*74d0*/  LEA.HI.X.SX32 R13, R13, R0, 0x1, P6 ;  /* 0x000000000d0d7211 */ /* 0x000fc400030f0eff */
[----:B------:R-:W-:Y:S02]  /*74e0*/  ISETP.LT.AND P5, PT, R14, UR11, !P0 ;  /* 0x0000000b0e007c0c */ /* 0x000fe4000c7a1270 */
[C---:B------:R-:W-:Y:S02]  /*74f0*/  IADD3 R14, P6, PT, R17.reuse, R2, RZ ;  /* 0x00000002110e7210 */ /* 0x040fe40007fde0ff */
[C---:B--2---:R-:W-:Y:S02]  /*7500*/  PRMT R21, R4.reuse, 0x7771, RZ ;  /* 0x0000777104157816 */ /* 0x044fe400000000ff */
[----:B------:R-:W-:Y:S01]  /*7510*/  LEA.HI.X.SX32 R15, R17, R0, 0x1, P6 ;  /* 0x00000000110f7211 */ /* 0x000fe200030f0eff */
[C---:B------:R-:W-:Y:S01]  /*7520*/  IMAD R17, R3.reuse, 0x2, R17 ;  /* 0x0000000203117824 */ /* 0x040fe200078e0211 */
[----:B------:R-:W-:Y:S01]  /*7530*/  PRMT R19, R4, 0x7772, RZ ;  /* 0x0000777204137816 */ /* 0x000fe200000000ff */
[----:B------:R2:W-:Y:S01]  /*7540*/  @P2 STG.E.U8 desc[UR16][R12.64], R21 ;  /* 0x000000150c002986 */ /* 0x0005e2000c101110 */
[----:B0-----:R-:W-:Y:S01]  /*7550*/  LOP3.LUT R9, R68, 0x4c, RZ, 0xfc, !PT ;  /* 0x0000004c44097812 */ /* 0x001fe200078efcff */
[----:B-1----:R-:W-:Y:S01]  /*7560*/  IMAD R11, R3, 0x2, R17 ;  /* 0x00000002030b7824 */ /* 0x002fe200078e0211 */
[----:B------:R-:W-:Y:S01]  /*7570*/  IADD3 R8, P6, PT, R17, R2, RZ ;  /* 0x0000000211087210 */ /* 0x000fe20007fde0ff */
[----:B------:R0:W-:Y:S01]  /*7580*/  @P4 STG.E.U8 desc[UR16][R14.64], R19 ;  /* 0x000000130e004986 */ /* 0x0001e2000c101110 */
[----:B------:R-:W-:-:S02]  /*7590*/  ISETP.LT.AND P4, PT, R9, UR11, !P0 ;  /* 0x0000000b09007c0c */ /* 0x000fc4000c781270 */
[----:B------:R-:W-:Y:S02]  /*75a0*/  LEA.HI.X.SX32 R9, R17, R0, 0x1, P6 ;  /* 0x0000000011097211 */ /* 0x000fe400030f0eff */
[----:B------:R-:W-:Y:S02]  /*75b0*/  IADD3 R10, P6, PT, R11, R2, RZ ;  /* 0x000000020b0a7210 */ /* 0x000fe40007fde0ff */
[----:B------:R-:W-:Y:S01]  /*75c0*/  LOP3.LUT R18, R68, 0x4a, RZ, 0xfc, !PT ;  /* 0x0000004a44127812 */ /* 0x000fe200078efcff */
[----:B--2---:R-:W-:Y:S01]  /*75d0*/  IMAD R13, R3, 0x2, R11 ;  /* 0x00000002030d7824 */ /* 0x004fe200078e020b */
[----:B------:R-:W-:Y:S02]  /*75e0*/  LEA.HI.X.SX32 R11, R11, R0, 0x1, P6 ;  /* 0x000000000b0b7211 */ /* 0x000fe400030f0eff */
[----:B------:R-:W-:Y:S01]  /*75f0*/  ISETP.LT.AND P2, PT, R18, UR11, !P0 ;  /* 0x0000000b12007c0c */ /* 0x000fe2000c741270 */
[----:B------:R-:W-:Y:S01]  /*7600*/  IMAD R17, R3, 0x2, R13 ;  /* 0x0000000203117824 */ /* 0x000fe200078e020d */
[----:B------:R-:W-:-:S02]  /*7610*/  IADD3 R12, P6, PT, R13, R2, RZ ;  /* 0x000000020d0c7210 */ /* 0x000fc40007fde0ff */
[----:B------:R-:W-:Y:S02]  /*7620*/  PRMT R23, R4, 0x7773, RZ ;  /* 0x0000777304177816 */ /* 0x000fe400000000ff */
[----:B------:R-:W-:Y:S02]  /*7630*/  PRMT R21, R5, 0x7770, RZ ;  /* 0x0000777005157816 */ /* 0x000fe400000000ff */
[----:B------:R-:W-:Y:S01]  /*7640*/  LEA.HI.X.SX32 R13, R13, R0, 0x1, P6 ;  /* 0x000000000d0d7211 */ /* 0x000fe200030f0eff */
[----:B------:R1:W-:Y:S01]  /*7650*/  @P3 STG.E.U8 desc[UR16][R8.64], R23 ;  /* 0x0000001708003986 */ /* 0x0003e2000c101110 */
[----:B------:R-:W-:Y:S02]  /*7660*/  LOP3.LUT R4, R68, 0x50, RZ, 0xfc, !PT ;  /* 0x0000005044047812 */ /* 0x000fe400078efcff */
[----:B0-----:R-:W-:Y:S01]  /*7670*/  IADD3 R14, P6, PT, R17, R2, RZ ;  /* 0x00000002110e7210 */ /* 0x001fe20007fde0ff */
[----:B------:R0:W-:Y:S01]  /*7680*/  @P5 STG.E.U8 desc[UR16][R10.64], R21 ;  /* 0x000000150a005986 */ /* 0x0001e2000c101110 */
[----:B------:R-:W-:-:S02]  /*7690*/  PRMT R19, R5, 0x7771, RZ ;  /* 0x0000777105137816 */ /* 0x000fc400000000ff */
[----:B------:R-:W-:Y:S02]  /*76a0*/  ISETP.LT.AND P5, PT, R4, UR11, !P0 ;  /* 0x0000000b04007c0c */ /* 0x000fe4000c7a1270 */
[----:B------:R-:W-:Y:S01]  /*76b0*/  LEA.HI.X.SX32 R15, R17, R0, 0x1, P6 ;  /* 0x00000000110f7211 */ /* 0x000fe200030f0eff */
[----:B------:R-:W-:Y:S01]  /*76c0*/  IMAD R17, R3, 0x2, R17 ;  /* 0x0000000203117824 */ /* 0x000fe200078e0211 */
[----:B------:R-:W-:Y:S01]  /*76d0*/  LOP3.LUT R4, R68, 0x52, RZ, 0xfc, !PT ;  /* 0x0000005244047812 */ /* 0x000fe200078efcff */
[----:B------:R2:W-:Y:S01]  /*76e0*/  @P2 STG.E.U8 desc[UR16][R12.64], R19 ;  /* 0x000000130c002986 */ /* 0x0005e2000c101110 */
[----:B-1----:R-:W-:Y:S02]  /*76f0*/  PRMT R23, R5, 0x7772, RZ ;  /* 0x0000777205177816 */ /* 0x002fe400000000ff */
[----:B------:R-:W-:Y:S01]  /*7700*/  ISETP.LT.AND P2, PT, R4, UR11, !P0 ;  /* 0x0000000b04007c0c */ /* 0x000fe2000c741270 */
[----:B0-----:R-:W-:Y:S01]  /*7710*/  IMAD R11, R3, 0x2, R17 ;  /* 0x00000002030b7824 */ /* 0x001fe200078e0211 */
[C---:B------:R-:W-:Y:S01]  /*7720*/  LOP3.LUT R18, R68.reuse, 0x4e, RZ, 0xfc, !PT ;  /* 0x0000004e44127812 */ /* 0x040fe200078efcff */
[----:B------:R0:W-:Y:S01]  /*7730*/  @P4 STG.E.U8 desc[UR16][R14.64], R23 ;  /* 0x000000170e004986 */ /* 0x0001e2000c101110 */
[----:B------:R-:W-:-:S02]  /*7740*/  LOP3.LUT R4, R68, 0x54, RZ, 0xfc, !PT ;  /* 0x0000005444047812 */ /* 0x000fc400078efcff */
[C---:B------:R-:W-:Y:S02]  /*7750*/  IADD3 R8, P6, PT, R17.reuse, R2, RZ ;  /* 0x0000000211087210 */ /* 0x040fe40007fde0ff */
[----:B------:R-:W-:Y:S02]  /*7760*/  ISETP.LT.AND P3, PT, R18, UR11, !P0 ;  /* 0x0000000b12007c0c */ /* 0x000fe4000c761270 */
[----:B------:R-:W-:Y:S02]  /*7770*/  ISETP.LT.AND P4, PT, R4, UR11, !P0 ;  /* 0x0000000b04007c0c */ /* 0x000fe4000c781270 */
[----:B------:R-:W-:Y:S01]  /*7780*/  LEA.HI.X.SX32 R9, R17, R0, 0x1, P6 ;  /* 0x0000000011097211 */ /* 0x000fe200030f0eff */
[----:B------:R-:W-:Y:S01]  /*7790*/  IMAD R17, R3, 0x2, R11 ;  /* 0x0000000203117824 */ /* 0x000fe200078e020b */
[----:B------:R-:W-:Y:S02]  /*77a0*/  IADD3 R4, P6, PT, R11, R2, RZ ;  /* 0x000000020b047210 */ /* 0x000fe40007fde0ff */
[----:B--2---:R-:W-:-:S02]  /*77b0*/  PRMT R19, R5, 0x7773, RZ ;  /* 0x0000777305137816 */ /* 0x004fc400000000ff */
[----:B------:R-:W-:Y:S02]  /*77c0*/  LEA.HI.X.SX32 R5, R11, R0, 0x1, P6 ;  /* 0x000000000b057211 */ /* 0x000fe400030f0eff */
[C---:B------:R-:W-:Y:S01]  /*77d0*/  IADD3 R12, P6, PT, R17.reuse, R2, RZ ;  /* 0x00000002110c7210 */ /* 0x040fe20007fde0ff */
[----:B------:R1:W-:Y:S01]  /*77e0*/  @P3 STG.E.U8 desc[UR16][R8.64], R19 ;  /* 0x0000001308003986 */ /* 0x0003e2000c101110 */
[----:B------:R-:W-:Y:S02]  /*77f0*/  PRMT R21, R6, 0x7770, RZ ;  /* 0x0000777006157816 */ /* 0x000fe400000000ff */
[----:B------:R-:W-:Y:S02]  /*7800*/  LOP3.LUT R10, R68, 0x56, RZ, 0xfc, !PT ;  /* 0x00000056440a7812 */ /* 0x000fe400078efcff */
[----:B------:R-:W-:Y:S01]  /*7810*/  LEA.HI.X.SX32 R13, R17, R0, 0x1, P6 ;  /* 0x00000000110d7211 */ /* 0x000fe200030f0eff */
[----:B------:R-:W-:Y:S01]  /*7820*/  IMAD R17, R3, 0x2, R17 ;  /* 0x0000000203117824 */ /* 0x000fe200078e0211 */
[----:B0-----:R-:W-:Y:S01]  /*7830*/  PRMT R23, R6, 0x7771, RZ ;  /* 0x0000777106177816 */ /* 0x001fe200000000ff */
[----:B------:R0:W-:Y:S01]  /*7840*/  @P5 STG.E.U8 desc[UR16][R4.64], R21 ;  /* 0x0000001504005986 */ /* 0x0001e2000c101110 */
[----:B------:R-:W-:-:S02]  /*7850*/  ISETP.LT.AND P3, PT, R10, UR11, !P0 ;  /* 0x0000000b0a007c0c */ /* 0x000fc4000c761270 */
[C---:B------:R-:W-:Y:S01]  /*7860*/  LOP3.LUT R11, R68.reuse, 0x58, RZ, 0xfc, !PT ;  /* 0x00000058440b7812 */ /* 0x040fe200078efcff */
[----:B------:R2:W-:Y:S01]  /*7870*/  @P2 STG.E.U8 desc[UR16][R12.64], R23 ;  /* 0x000000170c002986 */ /* 0x0005e2000c101110 */
[----:B------:R-:W-:Y:S01]  /*7880*/  LOP3.LUT R10, R68, 0x5a, RZ, 0xfc, !PT ;  /* 0x0000005a440a7812 */ /* 0x000fe200078efcff */
[----:B-1----:R-:W-:Y:S01]  /*7890*/  IMAD R19, R3, 0x2, R17 ;  /* 0x0000000203137824 */ /* 0x002fe200078e0211 */
[----:B------:R-:W-:Y:S02]  /*78a0*/  IADD3 R14, P2, PT, R17, R2, RZ ;  /* 0x00000002110e7210 */ /* 0x000fe40007f5e0ff */
[----:B------:R-:W-:Y:S02]  /*78b0*/  ISETP.LT.AND P5, PT, R11, UR11, !P0 ;  /* 0x0000000b0b007c0c */ /* 0x000fe4000c7a1270 */
[----:B------:R-:W-:Y:S02]  /*78c0*/  ISETP.LT.AND P6, PT, R10, UR11, !P0 ;  /* 0x0000000b0a007c0c */ /* 0x000fe4000c7c1270 */
[----:B------:R-:W-:Y:S01]  /*78d0*/  LEA.HI.X.SX32 R15, R17, R0, 0x1, P2 ;  /* 0x00000000110f7211 */ /* 0x000fe200010f0eff */
[----:B------:R1:W3:Y:S01]  /*78e0*/  LDS.128 R8, [R16+0x800] ;  /* 0x0008000010087984 */ /* 0x0002e20000000c00 */
[----:B------:R-:W-:Y:S01]  /*78f0*/  PRMT R25, R6, 0x7772, RZ ;  /* 0x0000777206197816 */ /* 0x000fe200000000ff */
[----:B------:R-:W-:Y:S01]  /*7900*/  IMAD R17, R3, 0x2, R19 ;  /* 0x0000000203117824 */ /* 0x000fe200078e0213 */
[----:B0-----:R-:W-:-:S02]  /*7910*/  IADD3 R4, P2, PT, R19, R2, RZ ;  /* 0x0000000213047210 */ /* 0x001fc40007f5e0ff */
[----:B------:R-:W-:Y:S01]  /*7920*/  LOP3.LUT R18, R68, 0x5c, RZ, 0xfc, !PT ;  /* 0x0000005c44127812 */ /* 0x000fe200078efcff */
[----:B------:R0:W-:Y:S01]  /*7930*/  @P4 STG.E.U8 desc[UR16][R14.64], R25 ;  /* 0x000000190e004986 */ /* 0x0001e2000c101110 */
[----:B------:R-:W-:Y:S01]  /*7940*/  LEA.HI.X.SX32 R5, R19, R0, 0x1, P2 ;  /* 0x0000000013057211 */ /* 0x000fe200010f0eff */
[----:B------:R-:W-:Y:S01]  /*7950*/  IMAD R19, R3, 0x2, R17 ;  /* 0x0000000203137824 */ /* 0x000fe200078e0211 */
[C---:B--2---:R-:W-:Y:S02]  /*7960*/  IADD3 R12, P4, PT, R17.reuse, R2, RZ ;  /* 0x00000002110c7210 */ /* 0x044fe40007f9e0ff */
[----:B------:R-:W-:Y:S02]  /*7970*/  PRMT R21, R6, 0x7773, RZ ;  /* 0x0000777306157816 */ /* 0x000fe400000000ff */
[----:B------:R-:W-:Y:S02]  /*7980*/  LEA.HI.X.SX32 R13, R17, R0, 0x1, P4 ;  /* 0x00000000110d7211 */ /* 0x000fe400020f0eff */
[----:B-1----:R-:W-:Y:S01]  /*7990*/  IADD3 R16, P4, PT, R19, R2, RZ ;  /* 0x0000000213107210 */ /* 0x002fe20007f9e0ff */
[----:B------:R1:W-:Y:S01]  /*79a0*/  @P3 STG.E.U8 desc[UR16][R4.64], R21 ;  /* 0x0000001504003986 */ /* 0x0003e2000c101110 */
[----:B------:R-:W-:-:S02]  /*79b0*/  PRMT R23, R7, 0x7770, RZ ;  /* 0x0000777007177816 */ /* 0x000fc400000000ff */
[----:B------:R-:W-:Y:S01]  /*79c0*/  LEA.HI.X.SX32 R17, R19, R0, 0x1, P4 ;  /* 0x0000000013117211 */ /* 0x000fe200020f0eff */
[----:B------:R-:W-:Y:S01]  /*79d0*/  IMAD R19, R3, 0x2, R19 ;  /* 0x0000000203137824 */ /* 0x000fe200078e0213 */
[----:B0-----:R-:W-:Y:S01]  /*79e0*/  PRMT R25, R7, 0x7771, RZ ;  /* 0x0000777107197816 */ /* 0x001fe200000000ff */
[----:B------:R0:W-:Y:S01]  /*79f0*/  @P5 STG.E.U8 desc[UR16][R12.64], R23 ;  /* 0x000000170c005986 */ /* 0x0001e2000c101110 */
[----:B------:R-:W-:Y:S01]  /*7a00*/  ISETP.LT.AND P2, PT, R18, UR11, !P0 ;  /* 0x0000000b12007c0c */ /* 0x000fe2000c741270 */
[----:B------:R-:W-:Y:S01]  /*7a10*/  IMAD R15, R3, 0x2, R19 ;  /* 0x00000002030f7824 */ /* 0x000fe200078e0213 */
[C---:B------:R-:W-:Y:S01]  /*7a20*/  LOP3.LUT R6, R68.reuse, 0x5e, RZ, 0xfc, !PT ;  /* 0x0000005e44067812 */ /* 0x040fe200078efcff */
[----:B------:R3:W-:Y:S01]  /*7a30*/  @P6 STG.E.U8 desc[UR16][R16.64], R25 ;  /* 0x0000001910006986 */ /* 0x0007e2000c101110 */
[C---:B------:R-:W-:Y:S02]  /*7a40*/  LOP3.LUT R14, R68.reuse, 0x66, RZ, 0xfc, !PT ;  /* 0x00000066440e7812 */ /* 0x040fe400078efcff */
[----:B-1----:R-:W-:-:S02]  /*7a50*/  LOP3.LUT R5, R68, 0x62, RZ, 0xfc, !PT ;  /* 0x0000006244057812 */ /* 0x002fc400078efcff */
[----:B------:R-:W-:Y:S02]  /*7a60*/  ISETP.LT.AND P3, PT, R6, UR11, !P0 ;  /* 0x0000000b06007c0c */ /* 0x000fe4000c761270 */
[----:B------:R-:W-:Y:S02]  /*7a70*/  IADD3 R4, P6, PT, R19, R2, RZ ;  /* 0x0000000213047210 */ /* 0x000fe40007fde0ff */
[----:B------:R-:W-:Y:S02]  /*7a80*/  LOP3.LUT R6, R68, 0x60, RZ, 0xfc, !PT ;  /* 0x0000006044067812 */ /* 0x000fe400078efcff */
[----:B------:R-:W-:Y:S02]  /*7a90*/  ISETP.LT.AND P5, PT, R5, UR11, !P0 ;  /* 0x0000000b05007c0c */ /* 0x000fe4000c7a1270 */
[----:B------:R-:W-:Y:S01]  /*7aa0*/  LEA.HI.X.SX32 R5, R19, R0, 0x1, P6 ;  /* 0x0000000013057211 */ /* 0x000fe200030f0eff */
[----:B------:R-:W-:Y:S01]  /*7ab0*/  IMAD R19, R3, 0x2, R15 ;  /* 0x0000000203137824 */ /* 0x000fe200078e020f */
[----:B0-----:R-:W-:-:S02]  /*7ac0*/  PRMT R23, R7, 0x7772, RZ ;  /* 0x0000777207177816 */ /* 0x001fc400000000ff */
[----:B------:R-:W-:Y:S02]  /*7ad0*/  ISETP.LT.AND P4, PT, R6, UR11, !P0 ;  /* 0x0000000b06007c0c */ /* 0x000fe4000c781270 */
[----:B------:R-:W-:Y:S01]  /*7ae0*/  IADD3 R6, P6, PT, R15, R2, RZ ;  /* 0x000000020f067210 */ /* 0x000fe20007fde0ff */
[----:B------:R0:W-:Y:S01]  /*7af0*/  @P2 STG.E.U8 desc[UR16][R4.64], R23 ;  /* 0x0000001704002986 */ /* 0x0001e2000c101110 */
[----:B------:R-:W-:Y:S02]  /*7b00*/  LOP3.LUT R12, R68, 0x64, RZ, 0xfc, !PT ;  /* 0x00000064440c7812 */ /* 0x000fe400078efcff */
[----:B------:R-:W-:Y:S02]  /*7b10*/  PRMT R21, R7, 0x7773, RZ ;  /* 0x0000777307157816 */ /* 0x000fe400000000ff */
[----:B------:R-:W-:Y:S02]  /*7b20*/  LEA.HI.X.SX32 R7, R15, R0, 0x1, P6 ;  /* 0x000000000f077211 */ /* 0x000fe400030f0eff */
[----:B------:R-:W-:-:S02]  /*7b30*/  ISETP.LT.AND P2, PT, R12, UR11, !P0 ;  /* 0x0000000b0c007c0c */ /* 0x000fc4000c741270 */
[C---:B------:R-:W-:Y:S01]  /*7b40*/  IADD3 R12, P6, PT, R19.reuse, R2, RZ ;  /* 0x00000002130c7210 */ /* 0x040fe20007fde0ff */
[----:B------:R1:W-:Y:S01]  /*7b50*/  @P3 STG.E.U8 desc[UR16][R6.64], R21 ;  /* 0x0000001506003986 */ /* 0x0003e2000c101110 */
[----:B---3--:R-:W-:Y:S02]  /*7b60*/  PRMT R25, R8, 0x7770, RZ ;  /* 0x0000777008197816 */ /* 0x008fe400000000ff */
[----:B------:R-:W-:Y:S01]  /*7b70*/  LEA.HI.X.SX32 R13, R19, R0, 0x1, P6 ;  /* 0x00000000130d7211 */ /* 0x000fe200030f0eff */
[C---:B------:R-:W-:Y:S01]  /*7b80*/  IMAD R19, R3.reuse, 0x2, R19 ;  /* 0x0000000203137824 */ /* 0x040fe200078e0213 */
[----:B------:R-:W-:Y:S02]  /*7b90*/  ISETP.LT.AND P3, PT, R14, UR11, !P0 ;  /* 0x0000000b0e007c0c */ /* 0x000fe4000c761270 */
[----:B------:R-:W-:Y:S01]  /*7ba0*/  LOP3.LUT R14, R68, 0x68, RZ, 0xfc, !PT ;  /* 0x00000068440e7812 */ /* 0x000fe200078efcff */
[----:B------:R-:W-:Y:S01]  /*7bb0*/  IMAD R15, R3, 0x2, R19 ;  /* 0x00000002030f7824 */ /* 0x000fe200078e0213 */
[----:B0-----:R-:W-:Y:S01]  /*7bc0*/  IADD3 R4, P6, PT, R19, R2, RZ ;  /* 0x0000000213047210 */ /* 0x001fe20007fde0ff */
[----:B------:R0:W-:Y:S01]  /*7bd0*/  @P4 STG.E.U8 desc[UR16][R12.64], R25 ;  /* 0x000000190c004986 */ /* 0x0001e2000c101110 */
[----:B------:R-:W-:Y:S01]  /*7be0*/  PRMT R23, R8, 0x7771, RZ ;  /* 0x0000777108177816 */ /* 0x000fe200000000ff */
[----:B------:R-:W-:Y:S01]  /*7bf0*/  IMAD R17, R3, 0x2, R15 ;  /* 0x0000000203117824 */ /* 0x000fe200078e020f */
[----:B------:R-:W-:-:S02]  /*7c00*/  LEA.HI.X.SX32 R5, R19, R0, 0x1, P6 ;  /* 0x0000000013057211 */ /* 0x000fc400030f0eff */
[----:B------:R-:W-:Y:S01]  /*7c10*/  ISETP.LT.AND P4, PT, R14, UR11, !P0 ;  /* 0x0000000b0e007c0c */ /* 0x000fe2000c781270 */
[----:B------:R-:W-:Y:S01]  /*7c20*/  IMAD R19, R3, 0x2, R17 ;  /* 0x0000000203137824 */ /* 0x000fe200078e0211 */
[C---:B-1----:R-:W-:Y:S01]  /*7c30*/  IADD3 R6, P6, PT, R15.reuse, R2, RZ ;  /* 0x000000020f067210 */ /* 0x042fe20007fde0ff */
[----:B------:R1:W-:Y:S01]  /*7c40*/  @P5 STG.E.U8 desc[UR16][R4.64], R23 ;  /* 0x0000001704005986 */ /* 0x0003e2000c101110 */
[----:B------:R-:W-:Y:S02]  /*7c50*/  LOP3.LUT R14, R68, 0x6a, RZ, 0xfc, !PT ;  /* 0x0000006a440e7812 */ /* 0x000fe400078efcff */
[----:B------:R-:W-:Y:S02]  /*7c60*/  PRMT R21, R8, 0x7772, RZ ;  /* 0x0000777208157816 */ /* 0x000fe400000000ff */
[----:B------:R-:W-:Y:S02]  /*7c70*/  LEA.HI.X.SX32 R7, R15, R0, 0x1, P6 ;  /* 0x000000000f077211 */ /* 0x000fe400030f0eff */
[----:B------:R-:W-:-:S02]  /*7c80*/  ISETP.LT.AND P5, PT, R14, UR11, !P0 ;  /* 0x0000000b0e007c0c */ /* 0x000fc4000c7a1270 */
[C---:B0-----:R-:W-:Y:S01]  /*7c90*/  IADD3 R12, P6, PT, R17.reuse, R2, RZ ;  /* 0x00000002110c7210 */ /* 0x041fe20007fde0ff */
[----:B------:R0:W-:Y:S01]  /*7ca0*/  @P2 STG.E.U8 desc[UR16][R6.64], R21 ;  /* 0x0000001506002986 */ /* 0x0001e2000c101110 */
[----:B------:R-:W-:Y:S02]  /*7cb0*/  LOP3.LUT R14, R68, 0x6c, RZ, 0xfc, !PT ;  /* 0x0000006c440e7812 */ /* 0x000fe400078efcff */
[----:B------:R-:W-:Y:S02]  /*7cc0*/  LEA.HI.X.SX32 R13, R17, R0, 0x1, P6 ;  /* 0x00000000110d7211 */ /* 0x000fe400030f0eff */
[----:B------:R-:W-:Y:S02]  /*7cd0*/  ISETP.LT.AND P2, PT, R14, UR11, !P0 ;  /* 0x0000000b0e007c0c */ /* 0x000fe4000c741270 */
[----:B------:R-:W-:Y:S02]  /*7ce0*/  IADD3 R14, P6, PT, R19, R2, RZ ;  /* 0x00000002130e7210 */ /* 0x000fe40007fde0ff */
[----:B------:R-:W-:-:S02]  /*7cf0*/  PRMT R17, R8, 0x7773, RZ ;  /* 0x0000777308117816 */ /* 0x000fc400000000ff */
[----:B------:R-:W-:Y:S01]  /*7d00*/  LEA.HI.X.SX32 R15, R19, R0, 0x1, P6 ;  /* 0x00000000130f7211 */ /* 0x000fe200030f0eff */
[----:B------:R-:W-:Y:S01]  /*7d10*/  IMAD R19, R3, 0x2, R19 ;  /* 0x0000000203137824 */ /* 0x000fe200078e0213 */
[----:B-1----:R-:W-:Y:S01]  /*7d20*/  PRMT R23, R9, 0x7770, RZ ;  /* 0x0000777009177816 */ /* 0x002fe200000000ff */
[----:B------:R1:W-:Y:S01]  /*7d30*/  @P3 STG.E.U8 desc[UR16][R12.64], R17 ;  /* 0x000000110c003986 */ /* 0x0003e2000c101110 */
[C---:B------:R-:W-:Y:S01]  /*7d40*/  LOP3.LUT R5, R68.reuse, 0x70, RZ, 0xfc, !PT ;  /* 0x0000007044057812 */ /* 0x040fe200078efcff */
[----:B0-----:R-:W-:Y:S01]  /*7d50*/  IMAD R7, R3, 0x2, R19 ;  /* 0x0000000203077824 */ /* 0x001fe200078e0213 */
[----:B------:R-:W-:Y:S01]  /*7d60*/  IADD3 R4, P6, PT, R19, R2, RZ ;  /* 0x0000000213047210 */ /* 0x000fe20007fde0ff */
[----:B------:R0:W-:Y:S01]  /*7d70*/  @P4 STG.E.U8 desc[UR16][R14.64], R23 ;  /* 0x000000170e004986 */ /* 0x0001e2000c101110 */
[----:B------:R-:W-:Y:S02]  /*7d80*/  LOP3.LUT R8, R68, 0x6e, RZ, 0xfc, !PT ;  /* 0x0000006e44087812 */ /* 0x000fe400078efcff */
[----:B------:R-:W-:-:S02]  /*7d90*/  ISETP.LT.AND P4, PT, R5, UR11, !P0 ;  /* 0x0000000b05007c0c */ /* 0x000fc4000c781270 */
[----:B------:R-:W-:Y:S02]  /*7da0*/  LEA.HI.X.SX32 R5, R19, R0, 0x1, P6 ;  /* 0x0000000013057211 */ /* 0x000fe400030f0eff */
[----:B------:R-:W-:Y:S01]  /*7db0*/  ISETP.LT.AND P3, PT, R8, UR11, !P0 ;  /* 0x0000000b08007c0c */ /* 0x000fe2000c761270 */
[----:B-1----:R-:W-:Y:S01]  /*7dc0*/  IMAD R13, R3, 0x2, R7 ;  /* 0x00000002030d7824 */ /* 0x002fe200078e0207 */
[----:B------:R-:W-:Y:S02]  /*7dd0*/  PRMT R17, R9, 0x7771, RZ ;  /* 0x0000777109117816 */ /* 0x000fe400000000ff */
[----:B------:R-:W-:Y:S01]  /*7de0*/  IADD3 R6, P6, PT, R7, R2, RZ ;  /* 0x0000000207067210 */ /* 0x000fe20007fde0ff */
[----:B0-----:R-:W-:Y:S01]  /*7df0*/  IMAD R15, R3, 0x2, R13 ;  /* 0x00000002030f7824 */ /* 0x001fe200078e020d */
[----:B------:R-:W-:Y:S01]  /*7e00*/  LOP3.LUT R8, R68, 0x72, RZ, 0xfc, !PT ;  /* 0x0000007244087812 */ /* 0x000fe200078efcff */
[----:B------:R0:W-:Y:S01]  /*7e10*/  @P5 STG.E.U8 desc[UR16][R4.64], R17 ;  /* 0x0000001104005986 */ /* 0x0001e2000c101110 */
[----:B------:R-:W-:-:S02]  /*7e20*/  PRMT R21, R9, 0x7772, RZ ;  /* 0x0000777209157816 */ /* 0x000fc400000000ff */
[----:B------:R-:W-:Y:S02]  /*7e30*/  LEA.HI.X.SX32 R7, R7, R0, 0x1, P6 ;  /* 0x0000000007077211 */ /* 0x000fe400030f0eff */
[----:B------:R-:W-:Y:S02]  /*7e40*/  ISETP.LT.AND P5, PT, R8, UR11, !P0 ;  /* 0x0000000b08007c0c */ /* 0x000fe4000c7a1270 */
[C---:B------:R-:W-:Y:S01]  /*7e50*/  IADD3 R12, P6, PT, R13.reuse, R2, RZ ;  /* 0x000000020d0c7210 */ /* 0x040fe20007fde0ff */
[----:B------:R1:W-:Y:S01]  /*7e60*/  @P2 STG.E.U8 desc[UR16][R6.64], R21 ;  /* 0x0000001506002986 */ /* 0x0003e2000c101110 */
[----:B------:R-:W-:Y:S02]  /*7e70*/  LOP3.LUT R8, R68, 0x74, RZ, 0xfc, !PT ;  /* 0x0000007444087812 */ /* 0x000fe400078efcff */
[----:B------:R-:W-:Y:S02]  /*7e80*/  LEA.HI.X.SX32 R13, R13, R0, 0x1, P6 ;  /* 0x000000000d0d7211 */ /* 0x000fe400030f0eff */
[----:B------:R-:W-:-:S02]  /*7e90*/  ISETP.LT.AND P2, PT, R8, UR11, !P0 ;  /* 0x0000000b08007c0c */ /* 0x000fc4000c741270 */
[----:B------:R-:W-:Y:S02]  /*7ea0*/  IADD3 R8, P6, PT, R15, R2, RZ ;  /* 0x000000020f087210 */ /* 0x000fe40007fde0ff */
[----:B------:R-:W-:Y:S02]  /*7eb0*/  PRMT R19, R9, 0x7773, RZ ;  /* 0x0000777309137816 */ /* 0x000fe400000000ff */
        /* <DEDUP_REMOVED lines=11> */
[C---:B------:R-:W-:Y:S01]  /*7f70*/  PRMT R23, R10.reuse, 0x7771, RZ ;  /* 0x000077710a177816 */ /* 0x040fe200000000ff */
[----:B0-----:R-:W-:Y:S01]  /*7f80*/  IMAD R13, R3, 0x2, R7 ;  /* 0x00000002030d7824 */ /* 0x001fe200078e0207 */
[----:B------:R-:W-:Y:S02]  /*7f90*/  PRMT R21, R10, 0x7772, RZ ;  /* 0x000077720a157816 */ /* 0x000fe400000000ff */
[----:B------:R-:W-:Y:S01]  /*7fa0*/  LEA.HI.X.SX32 R7, R7, R0, 0x1, P6 ;  /* 0x0000000007077211 */ /* 0x000fe200030f0eff */
[C---:B------:R-:W-:Y:S01]  /*7fb0*/  IMAD R15, R3.reuse, 0x2, R13 ;  /* 0x00000002030f7824 */ /* 0x040fe200078e020d */
[C---:B------:R-:W-:Y:S01]  /*7fc0*/  LOP3.LUT R14, R68.reuse, 0x76, RZ, 0xfc, !PT ;  /* 0x00000076440e7812 */ /* 0x040fe200078efcff */
[----:B------:R0:W-:Y:S01]  /*7fd0*/  @P5 STG.E.U8 desc[UR16][R4.64], R23 ;  /* 0x0000001704005986 */ /* 0x0001e2000c101110 */
[----:B------:R-:W-:Y:S01]  /*7fe0*/  LOP3.LUT R16, R68, 0x7c, RZ, 0xfc, !PT ;  /* 0x0000007c44107812 */ /* 0x000fe200078efcff */
[C---:B-1----:R-:W-:Y:S01]  /*7ff0*/  IMAD R17, R3.reuse, 0x2, R15 ;  /* 0x0000000203117824 */ /* 0x042fe200078e020f */
[----:B------:R-:W-:Y:S01]  /*8000*/  ISETP.LT.AND P3, PT, R14, UR11, !P0 ;  /* 0x0000000b0e007c0c */ /* 0x000fe2000c761270 */
[----:B------:R1:W-:Y:S01]  /*8010*/  @P2 STG.E.U8 desc[UR16][R6.64], R21 ;  /* 0x0000001506002986 */ /* 0x0003e2000c101110 */
[----:B------:R-:W-:Y:S01]  /*8020*/  LOP3.LUT R14, R68, 0x7a, RZ, 0xfc, !PT ;  /* 0x0000007a440e7812 */ /* 0x000fe200078efcff */
[----:B------:R-:W-:Y:S01]  /*8030*/  IMAD R19, R3, 0x2, R17 ;  /* 0x0000000203137824 */ /* 0x000fe200078e0211 */
[----:B------:R-:W-:-:S02]  /*8040*/  IADD3 R8, P2, PT, R13, R2, RZ ;  /* 0x000000020d087210 */ /* 0x000fc40007f5e0ff */
[----:B------:R-:W-:Y:S01]  /*8050*/  ISETP.LT.AND P5, PT, R14, UR11, !P0 ;  /* 0x0000000b0e007c0c */ /* 0x000fe2000c7a1270 */
[----:B------:R-:W-:Y:S01]  /*8060*/  IMAD R3, R3, 0x2, R19 ;  /* 0x0000000203037824 */ /* 0x000fe200078e0213 */
[----:B------:R-:W-:Y:S02]  /*8070*/  IADD3 R12, P6, PT, R15, R2, RZ ;  /* 0x000000020f0c7210 */ /* 0x000fe40007fde0ff */
[----:B------:R-:W-:Y:S02]  /*8080*/  LEA.HI.X.SX32 R9, R13, R0, 0x1, P2 ;  /* 0x000000000d097211 */ /* 0x000fe400010f0eff */
[----:B------:R-:W-:Y:S02]  /*8090*/  IADD3 R14, P2, PT, R19, R2, RZ ;  /* 0x00000002130e7210 */ /* 0x000fe40007f5e0ff */
[----:B------:R-:W-:Y:S02]  /*80a0*/  LOP3.LUT R68, R68, 0x7e, RZ, 0xfc, !PT ;  /* 0x0000007e44447812 */ /* 0x000fe400078efcff */
[----:B------:R-:W-:-:S02]  /*80b0*/  LEA.HI.X.SX32 R13, R15, R0, 0x1, P6 ;  /* 0x000000000f0d7211 */ /* 0x000fc400030f0eff */
[----:B------:R-:W-:Y:S02]  /*80c0*/  LEA.HI.X.SX32 R15, R19, R0, 0x1, P2 ;  /* 0x00000000130f7211 */ /* 0x000fe400010f0eff */
[C---:B0-----:R-:W-:Y:S02]  /*80d0*/  IADD3 R4, P6, PT, R17.reuse, R2, RZ ;  /* 0x0000000211047210 */ /* 0x041fe40007fde0ff */
[----:B------:R-:W-:Y:S02]  /*80e0*/  ISETP.LT.AND P2, PT, R16, UR11, !P0 ;  /* 0x0000000b10007c0c */ /* 0x000fe4000c741270 */
[----:B------:R-:W-:Y:S02]  /*80f0*/  ISETP.LT.AND P0, PT, R68, UR11, !P0 ;  /* 0x0000000b44007c0c */ /* 0x000fe4000c701270 */
[----:B------:R-:W-:Y:S02]  /*8100*/  LEA.HI.X.SX32 R5, R17, R0, 0x1, P6 ;  /* 0x0000000011057211 */ /* 0x000fe400030f0eff */
[----:B------:R-:W-:-:S02]  /*8110*/  IADD3 R2, P6, PT, R3, R2, RZ ;  /* 0x0000000203027210 */ /* 0x000fc40007fde0ff */
[----:B-1----:R-:W-:Y:S02]  /*8120*/  PRMT R21, R10, 0x7773, RZ ;  /* 0x000077730a157816 */ /* 0x002fe400000000ff */
[C---:B------:R-:W-:Y:S02]  /*8130*/  PRMT R7, R11.reuse, 0x7773, RZ ;  /* 0x000077730b077816 */ /* 0x040fe400000000ff */
[C---:B------:R-:W-:Y:S01]  /*8140*/  PRMT R17, R11.reuse, 0x7772, RZ ;  /* 0x000077720b117816 */ /* 0x040fe200000000ff */
[----:B------:R0:W-:Y:S01]  /*8150*/  @P3 STG.E.U8 desc[UR16][R8.64], R21 ;  /* 0x0000001508003986 */ /* 0x0001e2000c101110 */
[C---:B------:R-:W-:Y:S02]  /*8160*/  PRMT R19, R11.reuse, 0x7770, RZ ;  /* 0x000077700b137816 */ /* 0x040fe400000000ff */
[----:B------:R-:W-:Y:S02]  /*8170*/  PRMT R11, R11, 0x7771, RZ ;  /* 0x000077710b0b7816 */ /* 0x000fe400000000ff */
[----:B------:R-:W-:Y:S01]  /*8180*/  LEA.HI.X.SX32 R3, R3, R0, 0x1, P6 ;  /* 0x0000000003037211 */ /* 0x000fe200030f0eff */
[----:B------:R0:W-:Y:S04]  /*8190*/  @P4 STG.E.U8 desc[UR16][R12.64], R19 ;  /* 0x000000130c004986 */ /* 0x0001e8000c101110 */
[----:B------:R0:W-:Y:S04]  /*81a0*/  @P5 STG.E.U8 desc[UR16][R4.64], R11 ;  /* 0x0000000b04005986 */ /* 0x0001e8000c101110 */
[----:B------:R0:W-:Y:S04]  /*81b0*/  @P2 STG.E.U8 desc[UR16][R14.64], R17 ;  /* 0x000000110e002986 */ /* 0x0001e8000c101110 */
[----:B------:R0:W-:Y:S01]  /*81c0*/  @P0 STG.E.U8 desc[UR16][R2.64], R7 ;  /* 0x0000000702000986 */ /* 0x0001e2000c101110 */
[----:B------:R-:W-:Y:S06]  /*81d0*/  BAR.SYNC.DEFER_BLOCKING 0x0 ;  /* 0x0000000000007b1d */ /* 0x000fec0000010000 */
[----:B------:R-:W-:Y:S05]  /*81e0*/  @P1 BRA `(.L_x_13) ;  /* 0x0000000000a01947 */ /* 0x000fea0003800000 */
[----:B------:R-:W1:Y:S01]  /*81f0*/  S2UR UR5, SR_CgaCtaId ;  /* 0x00000000000579c3 */ /* 0x000e620000008800 */
[----:B------:R-:W-:Y:S01]  /*8200*/  NOP ;  /* 0x0000000000007918 */ /* 0x000fe20000000000 */
[----:B------:R-:W-:Y:S01]  /*8210*/  UMOV UR4, 0x50 ;  /* 0x0000005000047882 */ /* 0x000fe20000000000 */
[----:B------:R-:W-:Y:S02]  /*8220*/  IMAD.U32 R0, RZ, RZ, UR18 ;  /* 0x00000012ff007e24 */ /* 0x000fe4000f8e00ff */
[----:B0-----:R-:W-:Y:S02]  /*8230*/  IMAD.MOV.U32 R3, RZ, RZ, 0xf ;  /* 0x0000000fff037424 */ /* 0x001fe400078e00ff */
[----:B------:R-:W-:Y:S01]  /*8240*/  IMAD.MOV.U32 R7, RZ, RZ, 0x1 ;  /* 0x00000001ff077424 */ /* 0x000fe200078e00ff */
[----:B------:R-:W-:-:S04]  /*8250*/  LOP3.LUT R0, R0, 0xffff, RZ, 0xc0, !PT ;  /* 0x0000ffff00007812 */ /* 0x000fc800078ec0ff */
[----:B------:R-:W-:-:S05]  /*8260*/  SHF.R.U32.HI R0, RZ, 0x5, R0 ;  /* 0x00000005ff007819 */ /* 0x000fca0000011600 */
[----:B------:R-:W-:Y:S01]  /*8270*/  VIADD R2, R0, 0x10 ;  /* 0x0000001000027836 */ /* 0x000fe20000000000 */
[----:B------:R-:W-:Y:S01]  /*8280*/  SHF.L.U32 R0, R3, R0, RZ ;  /* 0x0000000003007219 */ /* 0x000fe200000006ff */
[----:B-1----:R-:W-:-:S03]  /*8290*/  ULEA UR6, UR5, UR4, 0x18 ;  /* 0x0000000405067291 */ /* 0x002fc6000f8ec0ff */
[----:B------:R-:W-:-:S04]  /*82a0*/  SHF.L.U32 R3, R7, R2, RZ ;  /* 0x0000000207037219 */ /* 0x000fc800000006ff */
[----:B------:R-:W-:Y:S02]  /*82b0*/  LOP3.LUT R0, R3, R0, RZ, 0xfc, !PT ;  /* 0x0000000003007212 */ /* 0x000fe400078efcff */
[----:B------:R-:W0:Y:S02]  /*82c0*/  LDS R5, [UR6] ;  /* 0x00000006ff057984 */ /* 0x000e240008000800 */
[C---:B------:R-:W-:Y:S02]  /*82d0*/  LOP3.LUT R2, R0.reuse, 0xffff, RZ, 0xc0, !PT ;  /* 0x0000ffff00027812 */ /* 0x040fe400078ec0ff */
[----:B0-----:R-:W-:-:S04]  /*82e0*/  LOP3.LUT R3, R0, 0xffff, R5, 0x80, !PT ;  /* 0x0000ffff00037812 */ /* 0x001fc800078e8005 */
[----:B------:R-:W-:-:S13]  /*82f0*/  ISETP.NE.AND P0, PT, R3, R2, PT ;  /* 0x000000020300720c */ /* 0x000fda0003f05270 */
[----:B------:R-:W-:Y:S05]  /*8300*/  @P0 BRA `(.L_x_14) ;  /* 0x0000000000500947 */ /* 0x000fea0003800000 */
[----:B------:R-:W-:Y:S02]  /*8310*/  SHF.R.U32.HI R5, RZ, 0x10, R5 ;  /* 0x00000010ff057819 */ /* 0x000fe40000011605 */
[----:B------:R-:W-:-:S04]  /*8320*/  SHF.R.U32.HI R2, RZ, 0x10, R0 ;  /* 0x00000010ff027819 */ /* 0x000fc80000011600 */
[----:B------:R-:W-:-:S04]  /*8330*/  LOP3.LUT R5, R5, R2, RZ, 0xc0, !PT ;  /* 0x0000000205057212 */ /* 0x000fc800078ec0ff */
[----:B------:R-:W-:-:S13]  /*8340*/  ISETP.NE.AND P0, PT, R5, R2, PT ;  /* 0x000000020500720c */ /* 0x000fda0003f05270 */
[----:B------:R-:W-:Y:S05]  /*8350*/  @P0 BRA `(.L_x_15) ;  /* 0x0000000000300947 */ /* 0x000fea0003800000 */
[----:B------:R-:W-:Y:S01]  /*8360*/  R2UR UR4, R0 ;  /* 0x00000000000472ca */ /* 0x000fe200000e0000 */
[----:B------:R-:W-:Y:S01]  /*8370*/  VOTEU.ANY UR5, UPT, PT ;  /* 0x0000000000057886 */ /* 0x000fe200038e0100 */
[----:B------:R-:W0:Y:S01]  /*8380*/  S2R R0, SR_LANEID ;  /* 0x0000000000007919 */ /* 0x000e220000000000 */
[----:B------:R-:W-:-:S10]  /*8390*/  UFLO.U32 UR5, UR5 ;  /* 0x00000005000572bd */ /* 0x000fd400080e0000 */
[----:B------:R-:W-:-:S06]  /*83a0*/  ULOP3.LUT UR4, URZ, UR4, URZ, 0x33, !UPT ;  /* 0x00000004ff047292 */ /* 0x000fcc000f8e33ff */
[----:B------:R-:W-:-:S04]  /*83b0*/  IMAD.U32 R2, RZ, RZ, UR4 ;  /* 0x00000004ff027e24 */ /* 0x000fc8000f8e00ff */
[----:B------:R-:W1:Y:S02]  /*83c0*/  REDUX UR7, R2 ;  /* 0x00000000020773c4 */ /* 0x000e640000000000 */
[----:B------:R2:W-:Y:S01]  /*83d0*/  UTCATOMSWS.AND URZ, UR4 ;  /* 0x0000000400ff79e3 */ /* 0x0005e20008000000 */
[----:B0-----:R-:W-:Y:S01]  /*83e0*/  ISETP.EQ.U32.AND P0, PT, R0, UR5, PT ;  /* 0x0000000500007c0c */ /* 0x001fe2000bf02070 */
[----:B-1----:R-:W-:-:S12]  /*83f0*/  IMAD.U32 R0, RZ, RZ, UR7 ;  /* 0x00000007ff007e24 */ /* 0x002fd8000f8e00ff */
[----:B------:R2:W-:Y:S01]  /*8400*/  @P0 ATOMS.AND RZ, [UR6], R0 ;  /* 0x00000000ffff098c */ /* 0x0005e2000a800006 */
[----:B------:R-:W-:Y:S05]  /*8410*/  BRA `(.L_x_13) ;  /* 0x0000000000147947 */ /* 0x000fea0003800000 */
.L_x_15:
[----:B------:R-:W-:-:S07]  /*8420*/  MOV R2, 0x8440 ;  /* 0x0000844000027802 */ /* 0x000fce0000000f00 */
[----:B------:R-:W-:Y:S05]  /*8430*/  CALL.REL.NOINC `($__internal_0_$__cuda_sm10x_tcgen05_guardrail_trap_col_being_dealloced_not_returned_by_alloc) ;  /* 0x00000000002c7944 */ /* 0x000fea0003c00000 */
[----:B------:R-:W-:Y:S05]  /*8440*/  BRA `(.L_x_13) ;  /* 0x0000000000087947 */ /* 0x000fea0003800000 */
.L_x_14:
[----:B------:R-:W-:-:S07]  /*8450*/  MOV R2, 0x8470 ;  /* 0x0000847000027802 */ /* 0x000fce0000000f00 */
[----:B------:R-:W-:Y:S05]  /*8460*/  CALL.REL.NOINC `($__internal_2_$__cuda_sm10x_tcgen05_guardrail_trap_unallocated_columns_being_dealloced) ;  /* 0x0000000000387944 */ /* 0x000fea0003c00000 */
.L_x_13:
[----:B------:R-:W-:Y:S01]  /*8470*/  NOP ;  /* 0x0000000000007918 */ /* 0x000fe20000000000 */
[----:B--2---:R-:W-:Y:S05]  /*8480*/  EXIT ;  /* 0x000000000000794d */ /* 0x004fea0003800000 */
.L_x_8:
[----:B------:R-:W0:Y:S02]  /*8490*/  SYNCS.PHASECHK.TRANS64.TRYWAIT P5, [UR13], R83 ;  /* 0x00000053ff0075a7 */ /* 0x000e2400080a110d */
[----:B0-----:R-:W-:Y:S05]  /*84a0*/  @!P5 BRA `(.L_x_8) ;  /* 0xfffffffc00f8d947 */ /* 0x001fea000383ffff */
[----:B------:R-:W-:Y:S05]  /*84b0*/  BRA `(.L_x_16) ;  /* 0xffffffc000c87947 */ /* 0x000fea000383ffff */
.L_x_12:
[----:B------:R-:W2:Y:S02]  /*84c0*/  SYNCS.PHASECHK.TRANS64.TRYWAIT P0, [UR13], R4 ;  /* 0x00000004ff0075a7 */ /* 0x000ea4000800110d */
[----:B--2---:R-:W-:Y:S05]  /*84d0*/  @!P0 BRA `(.L_x_12) ;  /* 0xfffffffc00f88947 */ /* 0x004fea000383ffff */
[----:B------:R-:W-:Y:S05]  /*84e0*/  BRA `(.L_x_11) ;  /* 0xffffffd000e87947 */ /* 0x000fea000383ffff */
        .weak           $__internal_0_$__cuda_sm10x_tcgen05_guardrail_trap_col_being_dealloced_not_returned_by_alloc
        .type           $__internal_0_$__cuda_sm10x_tcgen05_guardrail_trap_col_being_dealloced_not_returned_by_alloc,@function
        .size           $__internal_0_$__cuda_sm10x_tcgen05_guardrail_trap_col_being_dealloced_not_returned_by_alloc,($__internal_1_$__cuda_sm10x_tcgen05_guardrail_trap_phase_invalid_during_alloc - $__internal_0_$__cuda_sm10x_tcgen05_guardrail_trap_col_being_dealloced_not_returned_by_alloc)
$__internal_0_$__cuda_sm10x_tcgen05_guardrail_trap_col_being_dealloced_not_returned_by_alloc:
[----:B------:R-:W-:Y:S05]  /*84f0*/  BPT.TRAP 0x1 ;  /* 0x000000040000795c */ /* 0x000fea0000300000 */
[----:B------:R-:W-:-:S04]  /*8500*/  IMAD.MOV.U32 R3, RZ, RZ, 0x0 ;  /* 0x00000000ff037424 */ /* 0x000fc800078e00ff */
[----:B------:R-:W-:Y:S05]  /*8510*/  RET.REL.NODEC R2 `(matmul_kernel) ;  /* 0xffffff7802b87950 */ /* 0x000fea0003c3ffff */
        .weak           $__internal_1_$__cuda_sm10x_tcgen05_guardrail_trap_phase_invalid_during_alloc
        .type           $__internal_1_$__cuda_sm10x_tcgen05_guardrail_trap_phase_invalid_during_alloc,@function
        .size           $__internal_1_$__cuda_sm10x_tcgen05_guardrail_trap_phase_invalid_during_alloc,($__internal_2_$__cuda_sm10x_tcgen05_guardrail_trap_unallocated_columns_being_dealloced - $__internal_1_$__cuda_sm10x_tcgen05_guardrail_trap_phase_invalid_during_alloc)
$__internal_1_$__cuda_sm10x_tcgen05_guardrail_trap_phase_invalid_during_alloc:
[----:B------:R-:W-:Y:S05]  /*8520*/  BPT.TRAP 0x1 ;  /* 0x000000040000795c */ /* 0x000fea0000300000 */
[----:B------:R-:W-:-:S04]  /*8530*/  IMAD.MOV.U32 R3, RZ, RZ, 0x0 ;  /* 0x00000000ff037424 */ /* 0x000fc800078e00ff */
[----:B------:R-:W-:Y:S05]  /*8540*/  RET.REL.NODEC R2 `(matmul_kernel) ;  /* 0xffffff7802ac7950 */ /* 0x000fea0003c3ffff */
        .weak           $__internal_2_$__cuda_sm10x_tcgen05_guardrail_trap_unallocated_columns_being_dealloced
        .type           $__internal_2_$__cuda_sm10x_tcgen05_guardrail_trap_unallocated_columns_being_dealloced,@function
        .size           $__internal_2_$__cuda_sm10x_tcgen05_guardrail_trap_unallocated_columns_being_dealloced,(.L_x_20 - $__internal_2_$__cuda_sm10x_tcgen05_guardrail_trap_unallocated_columns_being_dealloced)
$__internal_2_$__cuda_sm10x_tcgen05_guardrail_trap_unallocated_columns_being_dealloced:
[----:B------:R-:W-:Y:S05]  /*8550*/  BPT.TRAP 0x1 ;  /* 0x000000040000795c */ /* 0x000fea0000300000 */
[----:B------:R-:W-:-:S04]  /*8560*/  IMAD.MOV.U32 R3, RZ, RZ, 0x0 ;  /* 0x00000000ff037424 */ /* 0x000fc800078e00ff */
[----:B------:R-:W-:Y:S05]  /*8570*/  RET.REL.NODEC R2 `(matmul_kernel) ;  /* 0xffffff7802a07950 */ /* 0x000fea0003c3ffff */
.L_x_17:
[----:B------:R-:W-:-:S00]  /*8580*/  BRA `(.L_x_17) ;  /* 0xfffffffc00fc7947 */ /* 0x000fc0000383ffff */
[----:B------:R-:W-:-:S00]  /*8590*/  NOP ;  /* 0x0000000000007918 */ /* 0x000fc00000000000 */
        /* <DEDUP_REMOVED lines=14> */
.L_x_20:


//--------------------- .nv.shared.matmul_kernel  --------------------------
	.section	.nv.shared.matmul_kernel,"aw",@nobits
	.sectionflags	@""
	.align	16
	.zero		1024


//--------------------- .nv.shared.reserved.0     --------------------------
	.section	.nv.shared.reserved.0,"aw",@nobits
	.align	8
	.weak		__nv_reservedSMEM_offset_0_alias
	.size		__nv_reservedSMEM_offset_0_alias, 0, 64
	.other		__nv_reservedSMEM_offset_0_alias,@"STO_CUDA_RESERVED_SHARED STV_DEFAULT"
__nv_reservedSMEM_offset_0_alias:
	.zero		0
.nv.shared.reserved.0:
	.zero		64
	.weak		__nv_reservedSMEM_allocation_phase
	.type		__nv_reservedSMEM_allocation_phase,@object
	.size		__nv_reservedSMEM_allocation_phase,(.L_0 - __nv_reservedSMEM_allocation_phase)
__nv_reservedSMEM_allocation_phase:
	.zero		1
.L_0:
	.zero		7
	.weak		__nv_reservedSMEM_devtool_atexit_pc
	.type		__nv_reservedSMEM_devtool_atexit_pc,@object
	.size		__nv_reservedSMEM_devtool_atexit_pc,(__nv_reservedSMEM_allocation_mask - __nv_reservedSMEM_devtool_atexit_pc)
__nv_reservedSMEM_devtool_atexit_pc:
	.zero		8
	.weak		__nv_reservedSMEM_allocation_mask
	.type		__nv_reservedSMEM_allocation_mask,@object
	.size		__nv_reservedSMEM_allocation_mask,(.L_2 - __nv_reservedSMEM_allocation_mask)
__nv_reservedSMEM_allocation_mask:
	.zero		4
.L_2:


//--------------------- .nv.constant0.matmul_kernel --------------------------
	.section	.nv.constant0.matmul_kernel,"a",@progbits
	.sectionflags	@""
	.align	4
.nv.constant0.matmul_kernel:
	.zero		976


//--------------------- SYMBOLS --------------------------

	.type		.nv.reservedSmem.offset0,@object
	.size		.nv.reservedSmem.offset0,0x4
	.type		.nv.reservedSmem.cap,@object
	.size		.nv.reservedSmem.cap,0x4
